//
// Generated by NVIDIA NVVM Compiler
//
// Compiler Build ID: CL-36424714
// Cuda compilation tools, release 13.0, V13.0.88
// Based on NVVM 20.0.0
//

.version 9.0
.target sm_100
.address_size 64

	// .globl	_Z17compute_bernsteinPdS_S_S_i
// _ZZ5ass_APdPiS0_ddiiiiiiE6A_elem has been demoted
// _ZZ11ass_A_exactPdPiS0_ddiiiiiiE1B has been demoted

.visible .entry _Z17compute_bernsteinPdS_S_S_i(
	.param .u64 .ptr .align 1 _Z17compute_bernsteinPdS_S_S_i_param_0,
	.param .u64 .ptr .align 1 _Z17compute_bernsteinPdS_S_S_i_param_1,
	.param .u64 .ptr .align 1 _Z17compute_bernsteinPdS_S_S_i_param_2,
	.param .u64 .ptr .align 1 _Z17compute_bernsteinPdS_S_S_i_param_3,
	.param .u32 _Z17compute_bernsteinPdS_S_S_i_param_4
)
{
	.reg .pred 	%p<67>;
	.reg .b16 	%rs<41>;
	.reg .b32 	%r<299>;
	.reg .b64 	%rd<329>;
	.reg .b64 	%fd<419>;

	ld.param.u64 	%rd5, [_Z17compute_bernsteinPdS_S_S_i_param_0];
	ld.param.u64 	%rd6, [_Z17compute_bernsteinPdS_S_S_i_param_1];
	ld.param.u64 	%rd7, [_Z17compute_bernsteinPdS_S_S_i_param_2];
	ld.param.u64 	%rd8, [_Z17compute_bernsteinPdS_S_S_i_param_3];
	ld.param.u32 	%r105, [_Z17compute_bernsteinPdS_S_S_i_param_4];
	cvta.to.global.u64 	%rd1, %rd8;
	cvta.to.global.u64 	%rd2, %rd6;
	cvta.to.global.u64 	%rd3, %rd7;
	cvta.to.global.u64 	%rd4, %rd5;
	mov.u32 	%r1, %tid.x;
	setp.eq.s32 	%p1, %r1, 1;
	@%p1 bra 	$L__BB0_19;
	setp.ne.s32 	%p2, %r1, 0;
	@%p2 bra 	$L__BB0_36;
	setp.ne.s32 	%p14, %r105, 0;
	@%p14 bra 	$L__BB0_4;
	mov.b64 	%rd98, 4607182418800017408;
	st.global.u64 	[%rd4], %rd98;
	bra.uni 	$L__BB0_36;
$L__BB0_4:
	setp.lt.s32 	%p15, %r105, 1;
	@%p15 bra 	$L__BB0_36;
	mov.b64 	%rd54, 4605278973629878288;
	st.global.u64 	[%rd4], %rd54;
	mov.b64 	%rd55, 4596781800971091906;
	st.global.u64 	[%rd4+8], %rd55;
	setp.eq.s32 	%p16, %r105, 1;
	@%p16 bra 	$L__BB0_36;
	mov.b32 	%r258, 2;
	mov.b32 	%r257, 0;
	mov.b16 	%rs33, 0;
	mov.u16 	%rs34, %rs33;
$L__BB0_7:
	mov.u32 	%r3, %r258;
	mov.u32 	%r2, %r257;
	add.s16 	%rs34, %rs34, 1;
	add.s32 	%r257, %r2, 1;
	mul.wide.s32 	%rd56, %r3, 8;
	add.s64 	%rd57, %rd4, %rd56;
	ld.global.f64 	%fd411, [%rd57+-8];
	mul.f64 	%fd77, %fd411, 0d3FCB0CB174DCBFC2;
	mul.wide.u32 	%rd58, %r3, 8;
	add.s64 	%rd59, %rd4, %rd58;
	st.global.f64 	[%rd59], %fd77;
	setp.lt.u32 	%p17, %r2, 7;
	mov.u32 	%r262, %r3;
	@%p17 bra 	$L__BB0_10;
	and.b32  	%r5, %r257, -8;
	mov.b32 	%r260, 0;
	mov.u32 	%r259, %r3;
$L__BB0_9:
	.pragma "nounroll";
	add.s32 	%r132, %r259, -1;
	add.s32 	%r133, %r259, -2;
	mul.wide.u32 	%rd60, %r133, 8;
	add.s64 	%rd61, %rd4, %rd60;
	ld.global.f64 	%fd78, [%rd61];
	mul.wide.u32 	%rd62, %r132, 8;
	add.s64 	%rd63, %rd4, %rd62;
	mul.f64 	%fd79, %fd411, 0d3FE93CD3A2C8D010;
	fma.rn.f64 	%fd80, %fd78, 0d3FCB0CB174DCBFC2, %fd79;
	st.global.f64 	[%rd63], %fd80;
	add.s32 	%r134, %r259, -3;
	mul.wide.u32 	%rd64, %r134, 8;
	add.s64 	%rd65, %rd4, %rd64;
	ld.global.f64 	%fd81, [%rd65];
	mul.f64 	%fd82, %fd78, 0d3FE93CD3A2C8D010;
	fma.rn.f64 	%fd83, %fd81, 0d3FCB0CB174DCBFC2, %fd82;
	st.global.f64 	[%rd61], %fd83;
	add.s32 	%r135, %r259, -4;
	mul.wide.u32 	%rd66, %r135, 8;
	add.s64 	%rd67, %rd4, %rd66;
	ld.global.f64 	%fd84, [%rd67];
	mul.f64 	%fd85, %fd81, 0d3FE93CD3A2C8D010;
	fma.rn.f64 	%fd86, %fd84, 0d3FCB0CB174DCBFC2, %fd85;
	st.global.f64 	[%rd65], %fd86;
	add.s32 	%r136, %r259, -5;
	mul.wide.u32 	%rd68, %r136, 8;
	add.s64 	%rd69, %rd4, %rd68;
	ld.global.f64 	%fd87, [%rd69];
	mul.f64 	%fd88, %fd84, 0d3FE93CD3A2C8D010;
	fma.rn.f64 	%fd89, %fd87, 0d3FCB0CB174DCBFC2, %fd88;
	st.global.f64 	[%rd67], %fd89;
	add.s32 	%r137, %r259, -6;
	mul.wide.u32 	%rd70, %r137, 8;
	add.s64 	%rd71, %rd4, %rd70;
	ld.global.f64 	%fd90, [%rd71];
	mul.f64 	%fd91, %fd87, 0d3FE93CD3A2C8D010;
	fma.rn.f64 	%fd92, %fd90, 0d3FCB0CB174DCBFC2, %fd91;
	st.global.f64 	[%rd69], %fd92;
	add.s32 	%r138, %r259, -7;
	mul.wide.u32 	%rd72, %r138, 8;
	add.s64 	%rd73, %rd4, %rd72;
	ld.global.f64 	%fd93, [%rd73];
	mul.f64 	%fd94, %fd90, 0d3FE93CD3A2C8D010;
	fma.rn.f64 	%fd95, %fd93, 0d3FCB0CB174DCBFC2, %fd94;
	st.global.f64 	[%rd71], %fd95;
	add.s32 	%r262, %r259, -8;
	mul.wide.u32 	%rd74, %r262, 8;
	add.s64 	%rd75, %rd4, %rd74;
	ld.global.f64 	%fd96, [%rd75];
	mul.f64 	%fd97, %fd93, 0d3FE93CD3A2C8D010;
	fma.rn.f64 	%fd98, %fd96, 0d3FCB0CB174DCBFC2, %fd97;
	st.global.f64 	[%rd73], %fd98;
	add.s32 	%r139, %r259, -9;
	mul.wide.u32 	%rd76, %r139, 8;
	add.s64 	%rd77, %rd4, %rd76;
	ld.global.f64 	%fd411, [%rd77];
	mul.f64 	%fd99, %fd96, 0d3FE93CD3A2C8D010;
	fma.rn.f64 	%fd100, %fd411, 0d3FCB0CB174DCBFC2, %fd99;
	st.global.f64 	[%rd75], %fd100;
	add.s32 	%r260, %r260, 8;
	setp.ne.s32 	%p18, %r260, %r5;
	mov.u32 	%r259, %r262;
	@%p18 bra 	$L__BB0_9;
$L__BB0_10:
	and.b32  	%r140, %r257, 7;
	setp.eq.s32 	%p19, %r140, 0;
	@%p19 bra 	$L__BB0_18;
	cvt.u32.u16 	%r141, %rs34;
	and.b32  	%r11, %r141, 7;
	add.s32 	%r142, %r11, -1;
	setp.lt.u32 	%p20, %r142, 3;
	@%p20 bra 	$L__BB0_13;
	add.s32 	%r143, %r262, -1;
	add.s32 	%r144, %r262, -2;
	mul.wide.u32 	%rd78, %r144, 8;
	add.s64 	%rd79, %rd4, %rd78;
	ld.global.f64 	%fd101, [%rd79];
	mul.wide.u32 	%rd80, %r143, 8;
	add.s64 	%rd81, %rd4, %rd80;
	ld.global.f64 	%fd102, [%rd81];
	mul.f64 	%fd103, %fd102, 0d3FE93CD3A2C8D010;
	fma.rn.f64 	%fd104, %fd101, 0d3FCB0CB174DCBFC2, %fd103;
	st.global.f64 	[%rd81], %fd104;
	add.s32 	%r145, %r262, -3;
	mul.wide.u32 	%rd82, %r145, 8;
	add.s64 	%rd83, %rd4, %rd82;
	ld.global.f64 	%fd105, [%rd83];
	mul.f64 	%fd106, %fd101, 0d3FE93CD3A2C8D010;
	fma.rn.f64 	%fd107, %fd105, 0d3FCB0CB174DCBFC2, %fd106;
	st.global.f64 	[%rd79], %fd107;
	add.s32 	%r12, %r262, -4;
	mul.wide.u32 	%rd84, %r12, 8;
	add.s64 	%rd85, %rd4, %rd84;
	ld.global.f64 	%fd108, [%rd85];
	mul.f64 	%fd109, %fd105, 0d3FE93CD3A2C8D010;
	fma.rn.f64 	%fd110, %fd108, 0d3FCB0CB174DCBFC2, %fd109;
	st.global.f64 	[%rd83], %fd110;
	add.s32 	%r146, %r262, -5;
	mul.wide.u32 	%rd86, %r146, 8;
	add.s64 	%rd87, %rd4, %rd86;
	ld.global.f64 	%fd111, [%rd87];
	mul.f64 	%fd112, %fd108, 0d3FE93CD3A2C8D010;
	fma.rn.f64 	%fd113, %fd111, 0d3FCB0CB174DCBFC2, %fd112;
	st.global.f64 	[%rd85], %fd113;
	mov.u32 	%r262, %r12;
$L__BB0_13:
	and.b32  	%r147, %r11, 3;
	setp.eq.s32 	%p21, %r147, 0;
	@%p21 bra 	$L__BB0_18;
	and.b16  	%rs23, %rs33, 3;
	setp.eq.s16 	%p22, %rs23, 0;
	@%p22 bra 	$L__BB0_16;
	add.s32 	%r148, %r262, -1;
	add.s32 	%r14, %r262, -2;
	mul.wide.u32 	%rd88, %r14, 8;
	add.s64 	%rd89, %rd4, %rd88;
	ld.global.f64 	%fd114, [%rd89];
	mul.wide.u32 	%rd90, %r148, 8;
	add.s64 	%rd91, %rd4, %rd90;
	ld.global.f64 	%fd115, [%rd91];
	mul.f64 	%fd116, %fd115, 0d3FE93CD3A2C8D010;
	fma.rn.f64 	%fd117, %fd114, 0d3FCB0CB174DCBFC2, %fd116;
	st.global.f64 	[%rd91], %fd117;
	add.s32 	%r149, %r262, -3;
	mul.wide.u32 	%rd92, %r149, 8;
	add.s64 	%rd93, %rd4, %rd92;
	ld.global.f64 	%fd118, [%rd93];
	mul.f64 	%fd119, %fd114, 0d3FE93CD3A2C8D010;
	fma.rn.f64 	%fd120, %fd118, 0d3FCB0CB174DCBFC2, %fd119;
	st.global.f64 	[%rd89], %fd120;
	mov.u32 	%r262, %r14;
$L__BB0_16:
	and.b16  	%rs24, %rs33, 1;
	setp.eq.b16 	%p23, %rs24, 1;
	@%p23 bra 	$L__BB0_18;
	add.s32 	%r150, %r262, -1;
	add.s32 	%r151, %r262, -2;
	mul.wide.u32 	%rd94, %r151, 8;
	add.s64 	%rd95, %rd4, %rd94;
	ld.global.f64 	%fd121, [%rd95];
	mul.wide.u32 	%rd96, %r150, 8;
	add.s64 	%rd97, %rd4, %rd96;
	ld.global.f64 	%fd122, [%rd97];
	mul.f64 	%fd123, %fd122, 0d3FE93CD3A2C8D010;
	fma.rn.f64 	%fd124, %fd121, 0d3FCB0CB174DCBFC2, %fd123;
	st.global.f64 	[%rd97], %fd124;
$L__BB0_18:
	ld.global.f64 	%fd125, [%rd4];
	mul.f64 	%fd126, %fd125, 0d3FE93CD3A2C8D010;
	st.global.f64 	[%rd4], %fd126;
	add.s32 	%r258, %r3, 1;
	setp.eq.s32 	%p24, %r3, %r105;
	add.s16 	%rs33, %rs33, 1;
	@%p24 bra 	$L__BB0_36;
	bra.uni 	$L__BB0_7;
$L__BB0_19:
	setp.ne.s32 	%p3, %r105, 0;
	@%p3 bra 	$L__BB0_21;
	mov.b64 	%rd53, 4607182418800017408;
	st.global.u64 	[%rd3], %rd53;
	bra.uni 	$L__BB0_36;
$L__BB0_21:
	setp.lt.s32 	%p4, %r105, 1;
	@%p4 bra 	$L__BB0_36;
	mov.b64 	%rd9, 4596781800971091904;
	st.global.u64 	[%rd3], %rd9;
	mov.b64 	%rd10, 4605278973629878288;
	st.global.u64 	[%rd3+8], %rd10;
	setp.eq.s32 	%p5, %r105, 1;
	@%p5 bra 	$L__BB0_36;
	mov.b32 	%r265, 2;
	mov.b32 	%r264, 0;
	mov.b16 	%rs35, 0;
	mov.u16 	%rs36, %rs35;
$L__BB0_24:
	mov.u32 	%r18, %r265;
	mov.u32 	%r17, %r264;
	add.s16 	%rs36, %rs36, 1;
	add.s32 	%r264, %r17, 1;
	mul.wide.s32 	%rd11, %r18, 8;
	add.s64 	%rd12, %rd3, %rd11;
	ld.global.f64 	%fd412, [%rd12+-8];
	mul.f64 	%fd27, %fd412, 0d3FE93CD3A2C8D010;
	mul.wide.u32 	%rd13, %r18, 8;
	add.s64 	%rd14, %rd3, %rd13;
	st.global.f64 	[%rd14], %fd27;
	setp.lt.u32 	%p6, %r17, 7;
	mov.u32 	%r269, %r18;
	@%p6 bra 	$L__BB0_27;
	and.b32  	%r20, %r264, -8;
	mov.b32 	%r267, 0;
	mov.u32 	%r266, %r18;
$L__BB0_26:
	.pragma "nounroll";
	add.s32 	%r109, %r266, -1;
	add.s32 	%r110, %r266, -2;
	mul.wide.u32 	%rd15, %r110, 8;
	add.s64 	%rd16, %rd3, %rd15;
	ld.global.f64 	%fd28, [%rd16];
	mul.wide.u32 	%rd17, %r109, 8;
	add.s64 	%rd18, %rd3, %rd17;
	mul.f64 	%fd29, %fd412, 0d3FCB0CB174DCBFC0;
	fma.rn.f64 	%fd30, %fd28, 0d3FE93CD3A2C8D010, %fd29;
	st.global.f64 	[%rd18], %fd30;
	add.s32 	%r111, %r266, -3;
	mul.wide.u32 	%rd19, %r111, 8;
	add.s64 	%rd20, %rd3, %rd19;
	ld.global.f64 	%fd31, [%rd20];
	mul.f64 	%fd32, %fd28, 0d3FCB0CB174DCBFC0;
	fma.rn.f64 	%fd33, %fd31, 0d3FE93CD3A2C8D010, %fd32;
	st.global.f64 	[%rd16], %fd33;
	add.s32 	%r112, %r266, -4;
	mul.wide.u32 	%rd21, %r112, 8;
	add.s64 	%rd22, %rd3, %rd21;
	ld.global.f64 	%fd34, [%rd22];
	mul.f64 	%fd35, %fd31, 0d3FCB0CB174DCBFC0;
	fma.rn.f64 	%fd36, %fd34, 0d3FE93CD3A2C8D010, %fd35;
	st.global.f64 	[%rd20], %fd36;
	add.s32 	%r113, %r266, -5;
	mul.wide.u32 	%rd23, %r113, 8;
	add.s64 	%rd24, %rd3, %rd23;
	ld.global.f64 	%fd37, [%rd24];
	mul.f64 	%fd38, %fd34, 0d3FCB0CB174DCBFC0;
	fma.rn.f64 	%fd39, %fd37, 0d3FE93CD3A2C8D010, %fd38;
	st.global.f64 	[%rd22], %fd39;
	add.s32 	%r114, %r266, -6;
	mul.wide.u32 	%rd25, %r114, 8;
	add.s64 	%rd26, %rd3, %rd25;
	ld.global.f64 	%fd40, [%rd26];
	mul.f64 	%fd41, %fd37, 0d3FCB0CB174DCBFC0;
	fma.rn.f64 	%fd42, %fd40, 0d3FE93CD3A2C8D010, %fd41;
	st.global.f64 	[%rd24], %fd42;
	add.s32 	%r115, %r266, -7;
	mul.wide.u32 	%rd27, %r115, 8;
	add.s64 	%rd28, %rd3, %rd27;
	ld.global.f64 	%fd43, [%rd28];
	mul.f64 	%fd44, %fd40, 0d3FCB0CB174DCBFC0;
	fma.rn.f64 	%fd45, %fd43, 0d3FE93CD3A2C8D010, %fd44;
	st.global.f64 	[%rd26], %fd45;
	add.s32 	%r269, %r266, -8;
	mul.wide.u32 	%rd29, %r269, 8;
	add.s64 	%rd30, %rd3, %rd29;
	ld.global.f64 	%fd46, [%rd30];
	mul.f64 	%fd47, %fd43, 0d3FCB0CB174DCBFC0;
	fma.rn.f64 	%fd48, %fd46, 0d3FE93CD3A2C8D010, %fd47;
	st.global.f64 	[%rd28], %fd48;
	add.s32 	%r116, %r266, -9;
	mul.wide.u32 	%rd31, %r116, 8;
	add.s64 	%rd32, %rd3, %rd31;
	ld.global.f64 	%fd412, [%rd32];
	mul.f64 	%fd49, %fd46, 0d3FCB0CB174DCBFC0;
	fma.rn.f64 	%fd50, %fd412, 0d3FE93CD3A2C8D010, %fd49;
	st.global.f64 	[%rd30], %fd50;
	add.s32 	%r267, %r267, 8;
	setp.ne.s32 	%p7, %r267, %r20;
	mov.u32 	%r266, %r269;
	@%p7 bra 	$L__BB0_26;
$L__BB0_27:
	and.b32  	%r117, %r264, 7;
	setp.eq.s32 	%p8, %r117, 0;
	@%p8 bra 	$L__BB0_35;
	cvt.u32.u16 	%r118, %rs36;
	and.b32  	%r26, %r118, 7;
	add.s32 	%r119, %r26, -1;
	setp.lt.u32 	%p9, %r119, 3;
	@%p9 bra 	$L__BB0_30;
	add.s32 	%r120, %r269, -1;
	add.s32 	%r121, %r269, -2;
	mul.wide.u32 	%rd33, %r121, 8;
	add.s64 	%rd34, %rd3, %rd33;
	ld.global.f64 	%fd51, [%rd34];
	mul.wide.u32 	%rd35, %r120, 8;
	add.s64 	%rd36, %rd3, %rd35;
	ld.global.f64 	%fd52, [%rd36];
	mul.f64 	%fd53, %fd52, 0d3FCB0CB174DCBFC0;
	fma.rn.f64 	%fd54, %fd51, 0d3FE93CD3A2C8D010, %fd53;
	st.global.f64 	[%rd36], %fd54;
	add.s32 	%r122, %r269, -3;
	mul.wide.u32 	%rd37, %r122, 8;
	add.s64 	%rd38, %rd3, %rd37;
	ld.global.f64 	%fd55, [%rd38];
	mul.f64 	%fd56, %fd51, 0d3FCB0CB174DCBFC0;
	fma.rn.f64 	%fd57, %fd55, 0d3FE93CD3A2C8D010, %fd56;
	st.global.f64 	[%rd34], %fd57;
	add.s32 	%r27, %r269, -4;
	mul.wide.u32 	%rd39, %r27, 8;
	add.s64 	%rd40, %rd3, %rd39;
	ld.global.f64 	%fd58, [%rd40];
	mul.f64 	%fd59, %fd55, 0d3FCB0CB174DCBFC0;
	fma.rn.f64 	%fd60, %fd58, 0d3FE93CD3A2C8D010, %fd59;
	st.global.f64 	[%rd38], %fd60;
	add.s32 	%r123, %r269, -5;
	mul.wide.u32 	%rd41, %r123, 8;
	add.s64 	%rd42, %rd3, %rd41;
	ld.global.f64 	%fd61, [%rd42];
	mul.f64 	%fd62, %fd58, 0d3FCB0CB174DCBFC0;
	fma.rn.f64 	%fd63, %fd61, 0d3FE93CD3A2C8D010, %fd62;
	st.global.f64 	[%rd40], %fd63;
	mov.u32 	%r269, %r27;
$L__BB0_30:
	and.b32  	%r124, %r26, 3;
	setp.eq.s32 	%p10, %r124, 0;
	@%p10 bra 	$L__BB0_35;
	and.b16  	%rs19, %rs35, 3;
	setp.eq.s16 	%p11, %rs19, 0;
	@%p11 bra 	$L__BB0_33;
	add.s32 	%r125, %r269, -1;
	add.s32 	%r29, %r269, -2;
	mul.wide.u32 	%rd43, %r29, 8;
	add.s64 	%rd44, %rd3, %rd43;
	ld.global.f64 	%fd64, [%rd44];
	mul.wide.u32 	%rd45, %r125, 8;
	add.s64 	%rd46, %rd3, %rd45;
	ld.global.f64 	%fd65, [%rd46];
	mul.f64 	%fd66, %fd65, 0d3FCB0CB174DCBFC0;
	fma.rn.f64 	%fd67, %fd64, 0d3FE93CD3A2C8D010, %fd66;
	st.global.f64 	[%rd46], %fd67;
	add.s32 	%r126, %r269, -3;
	mul.wide.u32 	%rd47, %r126, 8;
	add.s64 	%rd48, %rd3, %rd47;
	ld.global.f64 	%fd68, [%rd48];
	mul.f64 	%fd69, %fd64, 0d3FCB0CB174DCBFC0;
	fma.rn.f64 	%fd70, %fd68, 0d3FE93CD3A2C8D010, %fd69;
	st.global.f64 	[%rd44], %fd70;
	mov.u32 	%r269, %r29;
$L__BB0_33:
	and.b16  	%rs20, %rs35, 1;
	setp.eq.b16 	%p12, %rs20, 1;
	@%p12 bra 	$L__BB0_35;
	add.s32 	%r127, %r269, -1;
	add.s32 	%r128, %r269, -2;
	mul.wide.u32 	%rd49, %r128, 8;
	add.s64 	%rd50, %rd3, %rd49;
	ld.global.f64 	%fd71, [%rd50];
	mul.wide.u32 	%rd51, %r127, 8;
	add.s64 	%rd52, %rd3, %rd51;
	ld.global.f64 	%fd72, [%rd52];
	mul.f64 	%fd73, %fd72, 0d3FCB0CB174DCBFC0;
	fma.rn.f64 	%fd74, %fd71, 0d3FE93CD3A2C8D010, %fd73;
	st.global.f64 	[%rd52], %fd74;
$L__BB0_35:
	ld.global.f64 	%fd75, [%rd3];
	mul.f64 	%fd76, %fd75, 0d3FCB0CB174DCBFC0;
	st.global.f64 	[%rd4], %fd76;
	add.s32 	%r265, %r18, 1;
	setp.ne.s32 	%p13, %r18, %r105;
	add.s16 	%rs35, %rs35, 1;
	@%p13 bra 	$L__BB0_24;
$L__BB0_36:
	add.s32 	%r280, %r105, -1;
	setp.eq.s32 	%p25, %r1, 3;
	@%p25 bra 	$L__BB0_71;
	setp.ne.s32 	%p26, %r1, 2;
	@%p26 bra 	$L__BB0_102;
	setp.ne.s32 	%p47, %r280, 0;
	@%p47 bra 	$L__BB0_40;
	mov.b64 	%rd256, 4607182418800017408;
	st.global.u64 	[%rd2], %rd256;
	bra.uni 	$L__BB0_56;
$L__BB0_40:
	setp.lt.s32 	%p48, %r105, 2;
	@%p48 bra 	$L__BB0_56;
	mov.b64 	%rd214, 4605278973629878288;
	st.global.u64 	[%rd2], %rd214;
	mov.b64 	%rd215, 4596781800971091906;
	st.global.u64 	[%rd2+8], %rd215;
	setp.eq.s32 	%p49, %r105, 2;
	@%p49 bra 	$L__BB0_56;
	mov.b32 	%r272, 2;
	mov.b32 	%r271, 0;
	mov.b16 	%rs37, 0;
	mov.u16 	%rs38, %rs37;
$L__BB0_43:
	mov.u32 	%r33, %r271;
	add.s16 	%rs38, %rs38, 1;
	add.s32 	%r271, %r33, 1;
	mul.wide.s32 	%rd216, %r272, 8;
	add.s64 	%rd217, %rd2, %rd216;
	ld.global.f64 	%fd413, [%rd217+-8];
	mul.f64 	%fd269, %fd413, 0d3FCB0CB174DCBFC2;
	st.global.f64 	[%rd217], %fd269;
	setp.lt.u32 	%p50, %r33, 7;
	mov.u32 	%r276, %r272;
	@%p50 bra 	$L__BB0_47;
	add.s32 	%r274, %r272, -4;
	and.b32  	%r206, %r271, -8;
	neg.s32 	%r273, %r206;
$L__BB0_45:
	.pragma "nounroll";
	add.s32 	%r207, %r274, 3;
	add.s32 	%r208, %r274, 2;
	mul.wide.u32 	%rd218, %r208, 8;
	add.s64 	%rd219, %rd2, %rd218;
	ld.global.f64 	%fd270, [%rd219];
	mul.wide.u32 	%rd220, %r207, 8;
	add.s64 	%rd221, %rd2, %rd220;
	mul.f64 	%fd271, %fd413, 0d3FE93CD3A2C8D010;
	fma.rn.f64 	%fd272, %fd270, 0d3FCB0CB174DCBFC2, %fd271;
	st.global.f64 	[%rd221], %fd272;
	add.s32 	%r209, %r274, 1;
	mul.wide.u32 	%rd222, %r209, 8;
	add.s64 	%rd223, %rd2, %rd222;
	ld.global.f64 	%fd273, [%rd223];
	mul.f64 	%fd274, %fd270, 0d3FE93CD3A2C8D010;
	fma.rn.f64 	%fd275, %fd273, 0d3FCB0CB174DCBFC2, %fd274;
	st.global.f64 	[%rd219], %fd275;
	add.s32 	%r210, %r274, -5;
	mul.wide.u32 	%rd224, %r274, 8;
	add.s64 	%rd225, %rd2, %rd224;
	ld.global.f64 	%fd276, [%rd225];
	mul.f64 	%fd277, %fd273, 0d3FE93CD3A2C8D010;
	fma.rn.f64 	%fd278, %fd276, 0d3FCB0CB174DCBFC2, %fd277;
	st.global.f64 	[%rd223], %fd278;
	add.s32 	%r211, %r274, -1;
	mul.wide.u32 	%rd226, %r211, 8;
	add.s64 	%rd227, %rd2, %rd226;
	ld.global.f64 	%fd279, [%rd227];
	mul.f64 	%fd280, %fd276, 0d3FE93CD3A2C8D010;
	fma.rn.f64 	%fd281, %fd279, 0d3FCB0CB174DCBFC2, %fd280;
	st.global.f64 	[%rd225], %fd281;
	add.s32 	%r212, %r274, -2;
	mul.wide.u32 	%rd228, %r212, 8;
	add.s64 	%rd229, %rd2, %rd228;
	ld.global.f64 	%fd282, [%rd229];
	mul.f64 	%fd283, %fd279, 0d3FE93CD3A2C8D010;
	fma.rn.f64 	%fd284, %fd282, 0d3FCB0CB174DCBFC2, %fd283;
	st.global.f64 	[%rd227], %fd284;
	add.s32 	%r213, %r274, -3;
	mul.wide.u32 	%rd230, %r213, 8;
	add.s64 	%rd231, %rd2, %rd230;
	ld.global.f64 	%fd285, [%rd231];
	mul.f64 	%fd286, %fd282, 0d3FE93CD3A2C8D010;
	fma.rn.f64 	%fd287, %fd285, 0d3FCB0CB174DCBFC2, %fd286;
	st.global.f64 	[%rd229], %fd287;
	add.s32 	%r214, %r274, -4;
	mul.wide.u32 	%rd232, %r214, 8;
	add.s64 	%rd233, %rd2, %rd232;
	ld.global.f64 	%fd288, [%rd233];
	mul.f64 	%fd289, %fd285, 0d3FE93CD3A2C8D010;
	fma.rn.f64 	%fd290, %fd288, 0d3FCB0CB174DCBFC2, %fd289;
	st.global.f64 	[%rd231], %fd290;
	mul.wide.u32 	%rd234, %r210, 8;
	add.s64 	%rd235, %rd2, %rd234;
	ld.global.f64 	%fd413, [%rd235];
	mul.f64 	%fd291, %fd288, 0d3FE93CD3A2C8D010;
	fma.rn.f64 	%fd292, %fd413, 0d3FCB0CB174DCBFC2, %fd291;
	st.global.f64 	[%rd233], %fd292;
	add.s32 	%r274, %r274, -8;
	add.s32 	%r273, %r273, 8;
	setp.ne.s32 	%p51, %r273, 0;
	@%p51 bra 	$L__BB0_45;
	add.s32 	%r276, %r274, 4;
$L__BB0_47:
	and.b32  	%r215, %r271, 7;
	setp.eq.s32 	%p52, %r215, 0;
	@%p52 bra 	$L__BB0_55;
	cvt.u32.u16 	%r216, %rs38;
	and.b32  	%r44, %r216, 7;
	add.s32 	%r217, %r44, -1;
	setp.lt.u32 	%p53, %r217, 3;
	@%p53 bra 	$L__BB0_50;
	add.s32 	%r218, %r276, -1;
	add.s32 	%r219, %r276, -2;
	mul.wide.u32 	%rd236, %r219, 8;
	add.s64 	%rd237, %rd2, %rd236;
	ld.global.f64 	%fd293, [%rd237];
	mul.wide.u32 	%rd238, %r218, 8;
	add.s64 	%rd239, %rd2, %rd238;
	ld.global.f64 	%fd294, [%rd239];
	mul.f64 	%fd295, %fd294, 0d3FE93CD3A2C8D010;
	fma.rn.f64 	%fd296, %fd293, 0d3FCB0CB174DCBFC2, %fd295;
	st.global.f64 	[%rd239], %fd296;
	add.s32 	%r220, %r276, -3;
	mul.wide.u32 	%rd240, %r220, 8;
	add.s64 	%rd241, %rd2, %rd240;
	ld.global.f64 	%fd297, [%rd241];
	mul.f64 	%fd298, %fd293, 0d3FE93CD3A2C8D010;
	fma.rn.f64 	%fd299, %fd297, 0d3FCB0CB174DCBFC2, %fd298;
	st.global.f64 	[%rd237], %fd299;
	add.s32 	%r45, %r276, -4;
	mul.wide.u32 	%rd242, %r45, 8;
	add.s64 	%rd243, %rd2, %rd242;
	ld.global.f64 	%fd300, [%rd243];
	mul.f64 	%fd301, %fd297, 0d3FE93CD3A2C8D010;
	fma.rn.f64 	%fd302, %fd300, 0d3FCB0CB174DCBFC2, %fd301;
	st.global.f64 	[%rd241], %fd302;
	add.s32 	%r221, %r276, -5;
	mul.wide.u32 	%rd244, %r221, 8;
	add.s64 	%rd245, %rd2, %rd244;
	ld.global.f64 	%fd303, [%rd245];
	mul.f64 	%fd304, %fd300, 0d3FE93CD3A2C8D010;
	fma.rn.f64 	%fd305, %fd303, 0d3FCB0CB174DCBFC2, %fd304;
	st.global.f64 	[%rd243], %fd305;
	mov.u32 	%r276, %r45;
$L__BB0_50:
	and.b32  	%r222, %r44, 3;
	setp.eq.s32 	%p54, %r222, 0;
	@%p54 bra 	$L__BB0_55;
	and.b16  	%rs31, %rs37, 3;
	setp.eq.s16 	%p55, %rs31, 0;
	@%p55 bra 	$L__BB0_53;
	add.s32 	%r223, %r276, -1;
	add.s32 	%r47, %r276, -2;
	mul.wide.u32 	%rd246, %r47, 8;
	add.s64 	%rd247, %rd2, %rd246;
	ld.global.f64 	%fd306, [%rd247];
	mul.wide.u32 	%rd248, %r223, 8;
	add.s64 	%rd249, %rd2, %rd248;
	ld.global.f64 	%fd307, [%rd249];
	mul.f64 	%fd308, %fd307, 0d3FE93CD3A2C8D010;
	fma.rn.f64 	%fd309, %fd306, 0d3FCB0CB174DCBFC2, %fd308;
	st.global.f64 	[%rd249], %fd309;
	add.s32 	%r224, %r276, -3;
	mul.wide.u32 	%rd250, %r224, 8;
	add.s64 	%rd251, %rd2, %rd250;
	ld.global.f64 	%fd310, [%rd251];
	mul.f64 	%fd311, %fd306, 0d3FE93CD3A2C8D010;
	fma.rn.f64 	%fd312, %fd310, 0d3FCB0CB174DCBFC2, %fd311;
	st.global.f64 	[%rd247], %fd312;
	mov.u32 	%r276, %r47;
$L__BB0_53:
	and.b16  	%rs32, %rs37, 1;
	setp.eq.b16 	%p56, %rs32, 1;
	@%p56 bra 	$L__BB0_55;
	add.s32 	%r225, %r276, -1;
	add.s32 	%r226, %r276, -2;
	mul.wide.u32 	%rd252, %r226, 8;
	add.s64 	%rd253, %rd2, %rd252;
	ld.global.f64 	%fd313, [%rd253];
	mul.wide.u32 	%rd254, %r225, 8;
	add.s64 	%rd255, %rd2, %rd254;
	ld.global.f64 	%fd314, [%rd255];
	mul.f64 	%fd315, %fd314, 0d3FE93CD3A2C8D010;
	fma.rn.f64 	%fd316, %fd313, 0d3FCB0CB174DCBFC2, %fd315;
	st.global.f64 	[%rd255], %fd316;
$L__BB0_55:
	ld.global.f64 	%fd317, [%rd2];
	mul.f64 	%fd318, %fd317, 0d3FE93CD3A2C8D010;
	st.global.f64 	[%rd2], %fd318;
	add.s32 	%r272, %r272, 1;
	setp.ne.s32 	%p57, %r272, %r105;
	add.s16 	%rs37, %rs37, 1;
	@%p57 bra 	$L__BB0_43;
$L__BB0_56:
	cvt.rn.f64.s32 	%fd10, %r105;
	mul.wide.s32 	%rd257, %r105, 8;
	add.s64 	%rd258, %rd2, %rd257;
	ld.global.f64 	%fd319, [%rd258+-8];
	mul.f64 	%fd320, %fd319, %fd10;
	st.global.f64 	[%rd258], %fd320;
	setp.lt.s32 	%p58, %r105, 3;
	@%p58 bra 	$L__BB0_70;
	add.s32 	%r50, %r105, -2;
	add.s32 	%r227, %r105, -3;
	and.b32  	%r51, %r50, 15;
	setp.lt.u32 	%p59, %r227, 15;
	@%p59 bra 	$L__BB0_61;
	mul.wide.u32 	%rd259, %r280, 8;
	add.s64 	%rd260, %rd2, %rd259;
	ld.global.f64 	%fd414, [%rd260];
	add.s32 	%r279, %r105, -8;
	and.b32  	%r228, %r50, -16;
	neg.s32 	%r278, %r228;
$L__BB0_59:
	.pragma "nounroll";
	add.s32 	%r229, %r279, 7;
	add.s32 	%r230, %r279, 6;
	mul.wide.u32 	%rd261, %r230, 8;
	add.s64 	%rd262, %rd2, %rd261;
	ld.global.f64 	%fd321, [%rd262];
	mul.wide.u32 	%rd263, %r229, 8;
	add.s64 	%rd264, %rd2, %rd263;
	sub.f64 	%fd322, %fd321, %fd414;
	mul.f64 	%fd323, %fd322, %fd10;
	st.global.f64 	[%rd264], %fd323;
	add.s32 	%r231, %r279, 5;
	mul.wide.u32 	%rd265, %r231, 8;
	add.s64 	%rd266, %rd2, %rd265;
	ld.global.f64 	%fd324, [%rd266];
	sub.f64 	%fd325, %fd324, %fd321;
	mul.f64 	%fd326, %fd325, %fd10;
	st.global.f64 	[%rd262], %fd326;
	add.s32 	%r232, %r279, 4;
	mul.wide.u32 	%rd267, %r232, 8;
	add.s64 	%rd268, %rd2, %rd267;
	ld.global.f64 	%fd327, [%rd268];
	sub.f64 	%fd328, %fd327, %fd324;
	mul.f64 	%fd329, %fd328, %fd10;
	st.global.f64 	[%rd266], %fd329;
	add.s32 	%r233, %r279, 3;
	mul.wide.u32 	%rd269, %r233, 8;
	add.s64 	%rd270, %rd2, %rd269;
	ld.global.f64 	%fd330, [%rd270];
	sub.f64 	%fd331, %fd330, %fd327;
	mul.f64 	%fd332, %fd331, %fd10;
	st.global.f64 	[%rd268], %fd332;
	add.s32 	%r234, %r279, 2;
	mul.wide.u32 	%rd271, %r234, 8;
	add.s64 	%rd272, %rd2, %rd271;
	ld.global.f64 	%fd333, [%rd272];
	sub.f64 	%fd334, %fd333, %fd330;
	mul.f64 	%fd335, %fd334, %fd10;
	st.global.f64 	[%rd270], %fd335;
	add.s32 	%r235, %r279, 1;
	mul.wide.u32 	%rd273, %r235, 8;
	add.s64 	%rd274, %rd2, %rd273;
	ld.global.f64 	%fd336, [%rd274];
	sub.f64 	%fd337, %fd336, %fd333;
	mul.f64 	%fd338, %fd337, %fd10;
	st.global.f64 	[%rd272], %fd338;
	add.s32 	%r236, %r279, -9;
	mul.wide.u32 	%rd275, %r279, 8;
	add.s64 	%rd276, %rd2, %rd275;
	ld.global.f64 	%fd339, [%rd276];
	sub.f64 	%fd340, %fd339, %fd336;
	mul.f64 	%fd341, %fd340, %fd10;
	st.global.f64 	[%rd274], %fd341;
	add.s32 	%r237, %r279, -1;
	mul.wide.u32 	%rd277, %r237, 8;
	add.s64 	%rd278, %rd2, %rd277;
	ld.global.f64 	%fd342, [%rd278];
	sub.f64 	%fd343, %fd342, %fd339;
	mul.f64 	%fd344, %fd343, %fd10;
	st.global.f64 	[%rd276], %fd344;
	add.s32 	%r238, %r279, -2;
	mul.wide.u32 	%rd279, %r238, 8;
	add.s64 	%rd280, %rd2, %rd279;
	ld.global.f64 	%fd345, [%rd280];
	sub.f64 	%fd346, %fd345, %fd342;
	mul.f64 	%fd347, %fd346, %fd10;
	st.global.f64 	[%rd278], %fd347;
	add.s32 	%r239, %r279, -3;
	mul.wide.u32 	%rd281, %r239, 8;
	add.s64 	%rd282, %rd2, %rd281;
	ld.global.f64 	%fd348, [%rd282];
	sub.f64 	%fd349, %fd348, %fd345;
	mul.f64 	%fd350, %fd349, %fd10;
	st.global.f64 	[%rd280], %fd350;
	add.s32 	%r240, %r279, -4;
	mul.wide.u32 	%rd283, %r240, 8;
	add.s64 	%rd284, %rd2, %rd283;
	ld.global.f64 	%fd351, [%rd284];
	sub.f64 	%fd352, %fd351, %fd348;
	mul.f64 	%fd353, %fd352, %fd10;
	st.global.f64 	[%rd282], %fd353;
	add.s32 	%r241, %r279, -5;
	mul.wide.u32 	%rd285, %r241, 8;
	add.s64 	%rd286, %rd2, %rd285;
	ld.global.f64 	%fd354, [%rd286];
	sub.f64 	%fd355, %fd354, %fd351;
	mul.f64 	%fd356, %fd355, %fd10;
	st.global.f64 	[%rd284], %fd356;
	add.s32 	%r242, %r279, -6;
	mul.wide.u32 	%rd287, %r242, 8;
	add.s64 	%rd288, %rd2, %rd287;
	ld.global.f64 	%fd357, [%rd288];
	sub.f64 	%fd358, %fd357, %fd354;
	mul.f64 	%fd359, %fd358, %fd10;
	st.global.f64 	[%rd286], %fd359;
	add.s32 	%r243, %r279, -7;
	mul.wide.u32 	%rd289, %r243, 8;
	add.s64 	%rd290, %rd2, %rd289;
	ld.global.f64 	%fd360, [%rd290];
	sub.f64 	%fd361, %fd360, %fd357;
	mul.f64 	%fd362, %fd361, %fd10;
	st.global.f64 	[%rd288], %fd362;
	add.s32 	%r244, %r279, -8;
	mul.wide.u32 	%rd291, %r244, 8;
	add.s64 	%rd292, %rd2, %rd291;
	ld.global.f64 	%fd363, [%rd292];
	sub.f64 	%fd364, %fd363, %fd360;
	mul.f64 	%fd365, %fd364, %fd10;
	st.global.f64 	[%rd290], %fd365;
	mul.wide.u32 	%rd293, %r236, 8;
	add.s64 	%rd294, %rd2, %rd293;
	ld.global.f64 	%fd414, [%rd294];
	sub.f64 	%fd366, %fd414, %fd363;
	mul.f64 	%fd367, %fd366, %fd10;
	st.global.f64 	[%rd292], %fd367;
	add.s32 	%r279, %r279, -16;
	add.s32 	%r278, %r278, 16;
	setp.ne.s32 	%p60, %r278, 0;
	@%p60 bra 	$L__BB0_59;
	add.s32 	%r280, %r279, 7;
$L__BB0_61:
	setp.eq.s32 	%p61, %r51, 0;
	@%p61 bra 	$L__BB0_70;
	and.b32  	%r60, %r50, 7;
	setp.lt.u32 	%p62, %r51, 8;
	@%p62 bra 	$L__BB0_64;
	add.s32 	%r245, %r280, -1;
	mul.wide.u32 	%rd295, %r245, 8;
	add.s64 	%rd296, %rd2, %rd295;
	ld.global.f64 	%fd368, [%rd296];
	mul.wide.u32 	%rd297, %r280, 8;
	add.s64 	%rd298, %rd2, %rd297;
	ld.global.f64 	%fd369, [%rd298];
	sub.f64 	%fd370, %fd368, %fd369;
	mul.f64 	%fd371, %fd370, %fd10;
	st.global.f64 	[%rd298], %fd371;
	add.s32 	%r246, %r280, -2;
	mul.wide.u32 	%rd299, %r246, 8;
	add.s64 	%rd300, %rd2, %rd299;
	ld.global.f64 	%fd372, [%rd300];
	sub.f64 	%fd373, %fd372, %fd368;
	mul.f64 	%fd374, %fd373, %fd10;
	st.global.f64 	[%rd296], %fd374;
	add.s32 	%r247, %r280, -3;
	mul.wide.u32 	%rd301, %r247, 8;
	add.s64 	%rd302, %rd2, %rd301;
	ld.global.f64 	%fd375, [%rd302];
	sub.f64 	%fd376, %fd375, %fd372;
	mul.f64 	%fd377, %fd376, %fd10;
	st.global.f64 	[%rd300], %fd377;
	add.s32 	%r248, %r280, -4;
	mul.wide.u32 	%rd303, %r248, 8;
	add.s64 	%rd304, %rd2, %rd303;
	ld.global.f64 	%fd378, [%rd304];
	sub.f64 	%fd379, %fd378, %fd375;
	mul.f64 	%fd380, %fd379, %fd10;
	st.global.f64 	[%rd302], %fd380;
	add.s32 	%r249, %r280, -5;
	mul.wide.u32 	%rd305, %r249, 8;
	add.s64 	%rd306, %rd2, %rd305;
	ld.global.f64 	%fd381, [%rd306];
	sub.f64 	%fd382, %fd381, %fd378;
	mul.f64 	%fd383, %fd382, %fd10;
	st.global.f64 	[%rd304], %fd383;
	add.s32 	%r250, %r280, -6;
	mul.wide.u32 	%rd307, %r250, 8;
	add.s64 	%rd308, %rd2, %rd307;
	ld.global.f64 	%fd384, [%rd308];
	sub.f64 	%fd385, %fd384, %fd381;
	mul.f64 	%fd386, %fd385, %fd10;
	st.global.f64 	[%rd306], %fd386;
	add.s32 	%r251, %r280, -7;
	mul.wide.u32 	%rd309, %r251, 8;
	add.s64 	%rd310, %rd2, %rd309;
	ld.global.f64 	%fd387, [%rd310];
	sub.f64 	%fd388, %fd387, %fd384;
	mul.f64 	%fd389, %fd388, %fd10;
	st.global.f64 	[%rd308], %fd389;
	add.s32 	%r280, %r280, -8;
	mul.wide.u32 	%rd311, %r280, 8;
	add.s64 	%rd312, %rd2, %rd311;
	ld.global.f64 	%fd390, [%rd312];
	sub.f64 	%fd391, %fd390, %fd387;
	mul.f64 	%fd392, %fd391, %fd10;
	st.global.f64 	[%rd310], %fd392;
$L__BB0_64:
	setp.eq.s32 	%p63, %r60, 0;
	@%p63 bra 	$L__BB0_70;
	and.b32  	%r63, %r50, 3;
	setp.lt.u32 	%p64, %r60, 4;
	@%p64 bra 	$L__BB0_67;
	add.s32 	%r252, %r280, -1;
	mul.wide.u32 	%rd313, %r252, 8;
	add.s64 	%rd314, %rd2, %rd313;
	ld.global.f64 	%fd393, [%rd314];
	mul.wide.u32 	%rd315, %r280, 8;
	add.s64 	%rd316, %rd2, %rd315;
	ld.global.f64 	%fd394, [%rd316];
	sub.f64 	%fd395, %fd393, %fd394;
	mul.f64 	%fd396, %fd395, %fd10;
	st.global.f64 	[%rd316], %fd396;
	add.s32 	%r253, %r280, -2;
	mul.wide.u32 	%rd317, %r253, 8;
	add.s64 	%rd318, %rd2, %rd317;
	ld.global.f64 	%fd397, [%rd318];
	sub.f64 	%fd398, %fd397, %fd393;
	mul.f64 	%fd399, %fd398, %fd10;
	st.global.f64 	[%rd314], %fd399;
	add.s32 	%r254, %r280, -3;
	mul.wide.u32 	%rd319, %r254, 8;
	add.s64 	%rd320, %rd2, %rd319;
	ld.global.f64 	%fd400, [%rd320];
	sub.f64 	%fd401, %fd400, %fd397;
	mul.f64 	%fd402, %fd401, %fd10;
	st.global.f64 	[%rd318], %fd402;
	add.s32 	%r280, %r280, -4;
	mul.wide.u32 	%rd321, %r280, 8;
	add.s64 	%rd322, %rd2, %rd321;
	ld.global.f64 	%fd403, [%rd322];
	sub.f64 	%fd404, %fd403, %fd400;
	mul.f64 	%fd405, %fd404, %fd10;
	st.global.f64 	[%rd320], %fd405;
$L__BB0_67:
	setp.eq.s32 	%p65, %r63, 0;
	@%p65 bra 	$L__BB0_70;
	mul.wide.u32 	%rd323, %r280, 8;
	add.s64 	%rd324, %rd2, %rd323;
	ld.global.f64 	%fd415, [%rd324];
	add.s32 	%r284, %r280, -1;
	neg.s32 	%r283, %r63;
$L__BB0_69:
	.pragma "nounroll";
	add.s32 	%r255, %r284, 1;
	mul.wide.u32 	%rd325, %r284, 8;
	add.s64 	%rd326, %rd2, %rd325;
	ld.global.f64 	%fd16, [%rd326];
	mul.wide.u32 	%rd327, %r255, 8;
	add.s64 	%rd328, %rd2, %rd327;
	sub.f64 	%fd406, %fd16, %fd415;
	mul.f64 	%fd407, %fd406, %fd10;
	st.global.f64 	[%rd328], %fd407;
	add.s32 	%r284, %r284, -1;
	add.s32 	%r283, %r283, 1;
	setp.ne.s32 	%p66, %r283, 0;
	mov.f64 	%fd415, %fd16;
	@%p66 bra 	$L__BB0_69;
$L__BB0_70:
	neg.s32 	%r256, %r105;
	cvt.rn.f64.s32 	%fd408, %r256;
	ld.global.f64 	%fd409, [%rd2];
	mul.f64 	%fd410, %fd409, %fd408;
	st.global.f64 	[%rd2], %fd410;
	bra.uni 	$L__BB0_102;
$L__BB0_71:
	setp.ne.s32 	%p27, %r280, 0;
	@%p27 bra 	$L__BB0_73;
	mov.b64 	%rd141, 4607182418800017408;
	st.global.u64 	[%rd1], %rd141;
	bra.uni 	$L__BB0_88;
$L__BB0_73:
	setp.lt.s32 	%p28, %r105, 2;
	@%p28 bra 	$L__BB0_88;
	mov.b64 	%rd99, 4596781800971091904;
	st.global.u64 	[%rd1], %rd99;
	mov.b64 	%rd100, 4605278973629878288;
	st.global.u64 	[%rd1+8], %rd100;
	setp.eq.s32 	%p29, %r105, 2;
	@%p29 bra 	$L__BB0_88;
	mov.b32 	%r286, 2;
	mov.b32 	%r285, 0;
	mov.b16 	%rs39, 0;
	mov.u16 	%rs40, %rs39;
$L__BB0_76:
	mov.u32 	%r72, %r285;
	add.s16 	%rs40, %rs40, 1;
	add.s32 	%r285, %r72, 1;
	mul.wide.s32 	%rd101, %r286, 8;
	add.s64 	%rd102, %rd1, %rd101;
	ld.global.f64 	%fd416, [%rd102+-8];
	mul.f64 	%fd127, %fd416, 0d3FE93CD3A2C8D010;
	st.global.f64 	[%rd102], %fd127;
	setp.lt.u32 	%p30, %r72, 7;
	mov.u32 	%r290, %r286;
	@%p30 bra 	$L__BB0_79;
	and.b32  	%r75, %r285, -8;
	mov.b32 	%r288, 0;
	mov.u32 	%r287, %r286;
$L__BB0_78:
	.pragma "nounroll";
	add.s32 	%r155, %r287, -1;
	add.s32 	%r156, %r287, -2;
	mul.wide.u32 	%rd103, %r156, 8;
	add.s64 	%rd104, %rd1, %rd103;
	ld.global.f64 	%fd128, [%rd104];
	mul.wide.u32 	%rd105, %r155, 8;
	add.s64 	%rd106, %rd1, %rd105;
	mul.f64 	%fd129, %fd416, 0d3FCB0CB174DCBFC0;
	fma.rn.f64 	%fd130, %fd128, 0d3FE93CD3A2C8D010, %fd129;
	st.global.f64 	[%rd106], %fd130;
	add.s32 	%r157, %r287, -3;
	mul.wide.u32 	%rd107, %r157, 8;
	add.s64 	%rd108, %rd1, %rd107;
	ld.global.f64 	%fd131, [%rd108];
	mul.f64 	%fd132, %fd128, 0d3FCB0CB174DCBFC0;
	fma.rn.f64 	%fd133, %fd131, 0d3FE93CD3A2C8D010, %fd132;
	st.global.f64 	[%rd104], %fd133;
	add.s32 	%r158, %r287, -4;
	mul.wide.u32 	%rd109, %r158, 8;
	add.s64 	%rd110, %rd1, %rd109;
	ld.global.f64 	%fd134, [%rd110];
	mul.f64 	%fd135, %fd131, 0d3FCB0CB174DCBFC0;
	fma.rn.f64 	%fd136, %fd134, 0d3FE93CD3A2C8D010, %fd135;
	st.global.f64 	[%rd108], %fd136;
	add.s32 	%r159, %r287, -5;
	mul.wide.u32 	%rd111, %r159, 8;
	add.s64 	%rd112, %rd1, %rd111;
	ld.global.f64 	%fd137, [%rd112];
	mul.f64 	%fd138, %fd134, 0d3FCB0CB174DCBFC0;
	fma.rn.f64 	%fd139, %fd137, 0d3FE93CD3A2C8D010, %fd138;
	st.global.f64 	[%rd110], %fd139;
	add.s32 	%r160, %r287, -6;
	mul.wide.u32 	%rd113, %r160, 8;
	add.s64 	%rd114, %rd1, %rd113;
	ld.global.f64 	%fd140, [%rd114];
	mul.f64 	%fd141, %fd137, 0d3FCB0CB174DCBFC0;
	fma.rn.f64 	%fd142, %fd140, 0d3FE93CD3A2C8D010, %fd141;
	st.global.f64 	[%rd112], %fd142;
	add.s32 	%r161, %r287, -7;
	mul.wide.u32 	%rd115, %r161, 8;
	add.s64 	%rd116, %rd1, %rd115;
	ld.global.f64 	%fd143, [%rd116];
	mul.f64 	%fd144, %fd140, 0d3FCB0CB174DCBFC0;
	fma.rn.f64 	%fd145, %fd143, 0d3FE93CD3A2C8D010, %fd144;
	st.global.f64 	[%rd114], %fd145;
	add.s32 	%r290, %r287, -8;
	mul.wide.u32 	%rd117, %r290, 8;
	add.s64 	%rd118, %rd1, %rd117;
	ld.global.f64 	%fd146, [%rd118];
	mul.f64 	%fd147, %fd143, 0d3FCB0CB174DCBFC0;
	fma.rn.f64 	%fd148, %fd146, 0d3FE93CD3A2C8D010, %fd147;
	st.global.f64 	[%rd116], %fd148;
	add.s32 	%r162, %r287, -9;
	mul.wide.u32 	%rd119, %r162, 8;
	add.s64 	%rd120, %rd1, %rd119;
	ld.global.f64 	%fd416, [%rd120];
	mul.f64 	%fd149, %fd146, 0d3FCB0CB174DCBFC0;
	fma.rn.f64 	%fd150, %fd416, 0d3FE93CD3A2C8D010, %fd149;
	st.global.f64 	[%rd118], %fd150;
	add.s32 	%r288, %r288, 8;
	setp.ne.s32 	%p31, %r288, %r75;
	mov.u32 	%r287, %r290;
	@%p31 bra 	$L__BB0_78;
$L__BB0_79:
	and.b32  	%r163, %r285, 7;
	setp.eq.s32 	%p32, %r163, 0;
	@%p32 bra 	$L__BB0_87;
	cvt.u32.u16 	%r164, %rs40;
	and.b32  	%r81, %r164, 7;
	add.s32 	%r165, %r81, -1;
	setp.lt.u32 	%p33, %r165, 3;
	@%p33 bra 	$L__BB0_82;
	add.s32 	%r166, %r290, -1;
	add.s32 	%r167, %r290, -2;
	mul.wide.u32 	%rd121, %r167, 8;
	add.s64 	%rd122, %rd1, %rd121;
	ld.global.f64 	%fd151, [%rd122];
	mul.wide.u32 	%rd123, %r166, 8;
	add.s64 	%rd124, %rd1, %rd123;
	ld.global.f64 	%fd152, [%rd124];
	mul.f64 	%fd153, %fd152, 0d3FCB0CB174DCBFC0;
	fma.rn.f64 	%fd154, %fd151, 0d3FE93CD3A2C8D010, %fd153;
	st.global.f64 	[%rd124], %fd154;
	add.s32 	%r168, %r290, -3;
	mul.wide.u32 	%rd125, %r168, 8;
	add.s64 	%rd126, %rd1, %rd125;
	ld.global.f64 	%fd155, [%rd126];
	mul.f64 	%fd156, %fd151, 0d3FCB0CB174DCBFC0;
	fma.rn.f64 	%fd157, %fd155, 0d3FE93CD3A2C8D010, %fd156;
	st.global.f64 	[%rd122], %fd157;
	add.s32 	%r82, %r290, -4;
	mul.wide.u32 	%rd127, %r82, 8;
	add.s64 	%rd128, %rd1, %rd127;
	ld.global.f64 	%fd158, [%rd128];
	mul.f64 	%fd159, %fd155, 0d3FCB0CB174DCBFC0;
	fma.rn.f64 	%fd160, %fd158, 0d3FE93CD3A2C8D010, %fd159;
	st.global.f64 	[%rd126], %fd160;
	add.s32 	%r169, %r290, -5;
	mul.wide.u32 	%rd129, %r169, 8;
	add.s64 	%rd130, %rd1, %rd129;
	ld.global.f64 	%fd161, [%rd130];
	mul.f64 	%fd162, %fd158, 0d3FCB0CB174DCBFC0;
	fma.rn.f64 	%fd163, %fd161, 0d3FE93CD3A2C8D010, %fd162;
	st.global.f64 	[%rd128], %fd163;
	mov.u32 	%r290, %r82;
$L__BB0_82:
	and.b32  	%r170, %r81, 3;
	setp.eq.s32 	%p34, %r170, 0;
	@%p34 bra 	$L__BB0_87;
	and.b16  	%rs27, %rs39, 3;
	setp.eq.s16 	%p35, %rs27, 0;
	@%p35 bra 	$L__BB0_85;
	add.s32 	%r171, %r290, -1;
	add.s32 	%r84, %r290, -2;
	mul.wide.u32 	%rd131, %r84, 8;
	add.s64 	%rd132, %rd1, %rd131;
	ld.global.f64 	%fd164, [%rd132];
	mul.wide.u32 	%rd133, %r171, 8;
	add.s64 	%rd134, %rd1, %rd133;
	ld.global.f64 	%fd165, [%rd134];
	mul.f64 	%fd166, %fd165, 0d3FCB0CB174DCBFC0;
	fma.rn.f64 	%fd167, %fd164, 0d3FE93CD3A2C8D010, %fd166;
	st.global.f64 	[%rd134], %fd167;
	add.s32 	%r172, %r290, -3;
	mul.wide.u32 	%rd135, %r172, 8;
	add.s64 	%rd136, %rd1, %rd135;
	ld.global.f64 	%fd168, [%rd136];
	mul.f64 	%fd169, %fd164, 0d3FCB0CB174DCBFC0;
	fma.rn.f64 	%fd170, %fd168, 0d3FE93CD3A2C8D010, %fd169;
	st.global.f64 	[%rd132], %fd170;
	mov.u32 	%r290, %r84;
$L__BB0_85:
	and.b16  	%rs28, %rs39, 1;
	setp.eq.b16 	%p36, %rs28, 1;
	@%p36 bra 	$L__BB0_87;
	add.s32 	%r173, %r290, -1;
	add.s32 	%r174, %r290, -2;
	mul.wide.u32 	%rd137, %r174, 8;
	add.s64 	%rd138, %rd1, %rd137;
	ld.global.f64 	%fd171, [%rd138];
	mul.wide.u32 	%rd139, %r173, 8;
	add.s64 	%rd140, %rd1, %rd139;
	ld.global.f64 	%fd172, [%rd140];
	mul.f64 	%fd173, %fd172, 0d3FCB0CB174DCBFC0;
	fma.rn.f64 	%fd174, %fd171, 0d3FE93CD3A2C8D010, %fd173;
	st.global.f64 	[%rd140], %fd174;
$L__BB0_87:
	ld.global.f64 	%fd175, [%rd1];
	mul.f64 	%fd176, %fd175, 0d3FCB0CB174DCBFC0;
	st.global.f64 	[%rd1], %fd176;
	add.s32 	%r286, %r286, 1;
	setp.ne.s32 	%p37, %r286, %r105;
	add.s16 	%rs39, %rs39, 1;
	@%p37 bra 	$L__BB0_76;
$L__BB0_88:
	cvt.rn.f64.s32 	%fd20, %r105;
	mul.wide.s32 	%rd142, %r105, 8;
	add.s64 	%rd143, %rd1, %rd142;
	ld.global.f64 	%fd177, [%rd143+-8];
	mul.f64 	%fd178, %fd177, %fd20;
	st.global.f64 	[%rd143], %fd178;
	setp.lt.s32 	%p38, %r105, 3;
	@%p38 bra 	$L__BB0_101;
	add.s32 	%r87, %r105, -2;
	add.s32 	%r175, %r105, -3;
	and.b32  	%r88, %r87, 15;
	setp.lt.u32 	%p39, %r175, 15;
	@%p39 bra 	$L__BB0_92;
	and.b32  	%r89, %r87, -16;
	mul.wide.u32 	%rd144, %r280, 8;
	add.s64 	%rd145, %rd1, %rd144;
	ld.global.f64 	%fd417, [%rd145];
	mov.b32 	%r293, 0;
$L__BB0_91:
	.pragma "nounroll";
	add.s32 	%r177, %r280, -1;
	mul.wide.u32 	%rd146, %r177, 8;
	add.s64 	%rd147, %rd1, %rd146;
	ld.global.f64 	%fd179, [%rd147];
	mul.wide.u32 	%rd148, %r280, 8;
	add.s64 	%rd149, %rd1, %rd148;
	sub.f64 	%fd180, %fd179, %fd417;
	mul.f64 	%fd181, %fd180, %fd20;
	st.global.f64 	[%rd149], %fd181;
	add.s32 	%r178, %r280, -2;
	mul.wide.u32 	%rd150, %r178, 8;
	add.s64 	%rd151, %rd1, %rd150;
	ld.global.f64 	%fd182, [%rd151];
	sub.f64 	%fd183, %fd182, %fd179;
	mul.f64 	%fd184, %fd183, %fd20;
	st.global.f64 	[%rd147], %fd184;
	add.s32 	%r179, %r280, -3;
	mul.wide.u32 	%rd152, %r179, 8;
	add.s64 	%rd153, %rd1, %rd152;
	ld.global.f64 	%fd185, [%rd153];
	sub.f64 	%fd186, %fd185, %fd182;
	mul.f64 	%fd187, %fd186, %fd20;
	st.global.f64 	[%rd151], %fd187;
	add.s32 	%r180, %r280, -4;
	mul.wide.u32 	%rd154, %r180, 8;
	add.s64 	%rd155, %rd1, %rd154;
	ld.global.f64 	%fd188, [%rd155];
	sub.f64 	%fd189, %fd188, %fd185;
	mul.f64 	%fd190, %fd189, %fd20;
	st.global.f64 	[%rd153], %fd190;
	add.s32 	%r181, %r280, -5;
	mul.wide.u32 	%rd156, %r181, 8;
	add.s64 	%rd157, %rd1, %rd156;
	ld.global.f64 	%fd191, [%rd157];
	sub.f64 	%fd192, %fd191, %fd188;
	mul.f64 	%fd193, %fd192, %fd20;
	st.global.f64 	[%rd155], %fd193;
	add.s32 	%r182, %r280, -6;
	mul.wide.u32 	%rd158, %r182, 8;
	add.s64 	%rd159, %rd1, %rd158;
	ld.global.f64 	%fd194, [%rd159];
	sub.f64 	%fd195, %fd194, %fd191;
	mul.f64 	%fd196, %fd195, %fd20;
	st.global.f64 	[%rd157], %fd196;
	add.s32 	%r183, %r280, -7;
	mul.wide.u32 	%rd160, %r183, 8;
	add.s64 	%rd161, %rd1, %rd160;
	ld.global.f64 	%fd197, [%rd161];
	sub.f64 	%fd198, %fd197, %fd194;
	mul.f64 	%fd199, %fd198, %fd20;
	st.global.f64 	[%rd159], %fd199;
	add.s32 	%r184, %r280, -8;
	mul.wide.u32 	%rd162, %r184, 8;
	add.s64 	%rd163, %rd1, %rd162;
	ld.global.f64 	%fd200, [%rd163];
	sub.f64 	%fd201, %fd200, %fd197;
	mul.f64 	%fd202, %fd201, %fd20;
	st.global.f64 	[%rd161], %fd202;
	add.s32 	%r185, %r280, -9;
	mul.wide.u32 	%rd164, %r185, 8;
	add.s64 	%rd165, %rd1, %rd164;
	ld.global.f64 	%fd203, [%rd165];
	sub.f64 	%fd204, %fd203, %fd200;
	mul.f64 	%fd205, %fd204, %fd20;
	st.global.f64 	[%rd163], %fd205;
	add.s32 	%r186, %r280, -10;
	mul.wide.u32 	%rd166, %r186, 8;
	add.s64 	%rd167, %rd1, %rd166;
	ld.global.f64 	%fd206, [%rd167];
	sub.f64 	%fd207, %fd206, %fd203;
	mul.f64 	%fd208, %fd207, %fd20;
	st.global.f64 	[%rd165], %fd208;
	add.s32 	%r187, %r280, -11;
	mul.wide.u32 	%rd168, %r187, 8;
	add.s64 	%rd169, %rd1, %rd168;
	ld.global.f64 	%fd209, [%rd169];
	sub.f64 	%fd210, %fd209, %fd206;
	mul.f64 	%fd211, %fd210, %fd20;
	st.global.f64 	[%rd167], %fd211;
	add.s32 	%r188, %r280, -12;
	mul.wide.u32 	%rd170, %r188, 8;
	add.s64 	%rd171, %rd1, %rd170;
	ld.global.f64 	%fd212, [%rd171];
	sub.f64 	%fd213, %fd212, %fd209;
	mul.f64 	%fd214, %fd213, %fd20;
	st.global.f64 	[%rd169], %fd214;
	add.s32 	%r189, %r280, -13;
	mul.wide.u32 	%rd172, %r189, 8;
	add.s64 	%rd173, %rd1, %rd172;
	ld.global.f64 	%fd215, [%rd173];
	sub.f64 	%fd216, %fd215, %fd212;
	mul.f64 	%fd217, %fd216, %fd20;
	st.global.f64 	[%rd171], %fd217;
	add.s32 	%r190, %r280, -14;
	mul.wide.u32 	%rd174, %r190, 8;
	add.s64 	%rd175, %rd1, %rd174;
	ld.global.f64 	%fd218, [%rd175];
	sub.f64 	%fd219, %fd218, %fd215;
	mul.f64 	%fd220, %fd219, %fd20;
	st.global.f64 	[%rd173], %fd220;
	add.s32 	%r191, %r280, -15;
	mul.wide.u32 	%rd176, %r191, 8;
	add.s64 	%rd177, %rd1, %rd176;
	ld.global.f64 	%fd221, [%rd177];
	sub.f64 	%fd222, %fd221, %fd218;
	mul.f64 	%fd223, %fd222, %fd20;
	st.global.f64 	[%rd175], %fd223;
	add.s32 	%r280, %r280, -16;
	mul.wide.u32 	%rd178, %r280, 8;
	add.s64 	%rd179, %rd1, %rd178;
	ld.global.f64 	%fd417, [%rd179];
	sub.f64 	%fd224, %fd417, %fd221;
	mul.f64 	%fd225, %fd224, %fd20;
	st.global.f64 	[%rd177], %fd225;
	add.s32 	%r293, %r293, 16;
	setp.ne.s32 	%p40, %r293, %r89;
	@%p40 bra 	$L__BB0_91;
$L__BB0_92:
	setp.eq.s32 	%p41, %r88, 0;
	@%p41 bra 	$L__BB0_101;
	and.b32  	%r95, %r87, 7;
	setp.lt.u32 	%p42, %r88, 8;
	@%p42 bra 	$L__BB0_95;
	add.s32 	%r192, %r280, -1;
	mul.wide.u32 	%rd180, %r192, 8;
	add.s64 	%rd181, %rd1, %rd180;
	ld.global.f64 	%fd226, [%rd181];
	mul.wide.u32 	%rd182, %r280, 8;
	add.s64 	%rd183, %rd1, %rd182;
	ld.global.f64 	%fd227, [%rd183];
	sub.f64 	%fd228, %fd226, %fd227;
	mul.f64 	%fd229, %fd228, %fd20;
	st.global.f64 	[%rd183], %fd229;
	add.s32 	%r193, %r280, -2;
	mul.wide.u32 	%rd184, %r193, 8;
	add.s64 	%rd185, %rd1, %rd184;
	ld.global.f64 	%fd230, [%rd185];
	sub.f64 	%fd231, %fd230, %fd226;
	mul.f64 	%fd232, %fd231, %fd20;
	st.global.f64 	[%rd181], %fd232;
	add.s32 	%r194, %r280, -3;
	mul.wide.u32 	%rd186, %r194, 8;
	add.s64 	%rd187, %rd1, %rd186;
	ld.global.f64 	%fd233, [%rd187];
	sub.f64 	%fd234, %fd233, %fd230;
	mul.f64 	%fd235, %fd234, %fd20;
	st.global.f64 	[%rd185], %fd235;
	add.s32 	%r195, %r280, -4;
	mul.wide.u32 	%rd188, %r195, 8;
	add.s64 	%rd189, %rd1, %rd188;
	ld.global.f64 	%fd236, [%rd189];
	sub.f64 	%fd237, %fd236, %fd233;
	mul.f64 	%fd238, %fd237, %fd20;
	st.global.f64 	[%rd187], %fd238;
	add.s32 	%r196, %r280, -5;
	mul.wide.u32 	%rd190, %r196, 8;
	add.s64 	%rd191, %rd1, %rd190;
	ld.global.f64 	%fd239, [%rd191];
	sub.f64 	%fd240, %fd239, %fd236;
	mul.f64 	%fd241, %fd240, %fd20;
	st.global.f64 	[%rd189], %fd241;
	add.s32 	%r197, %r280, -6;
	mul.wide.u32 	%rd192, %r197, 8;
	add.s64 	%rd193, %rd1, %rd192;
	ld.global.f64 	%fd242, [%rd193];
	sub.f64 	%fd243, %fd242, %fd239;
	mul.f64 	%fd244, %fd243, %fd20;
	st.global.f64 	[%rd191], %fd244;
	add.s32 	%r198, %r280, -7;
	mul.wide.u32 	%rd194, %r198, 8;
	add.s64 	%rd195, %rd1, %rd194;
	ld.global.f64 	%fd245, [%rd195];
	sub.f64 	%fd246, %fd245, %fd242;
	mul.f64 	%fd247, %fd246, %fd20;
	st.global.f64 	[%rd193], %fd247;
	add.s32 	%r280, %r280, -8;
	mul.wide.u32 	%rd196, %r280, 8;
	add.s64 	%rd197, %rd1, %rd196;
	ld.global.f64 	%fd248, [%rd197];
	sub.f64 	%fd249, %fd248, %fd245;
	mul.f64 	%fd250, %fd249, %fd20;
	st.global.f64 	[%rd195], %fd250;
$L__BB0_95:
	setp.eq.s32 	%p43, %r95, 0;
	@%p43 bra 	$L__BB0_101;
	and.b32  	%r98, %r87, 3;
	setp.lt.u32 	%p44, %r95, 4;
	@%p44 bra 	$L__BB0_98;
	add.s32 	%r199, %r280, -1;
	mul.wide.u32 	%rd198, %r199, 8;
	add.s64 	%rd199, %rd1, %rd198;
	ld.global.f64 	%fd251, [%rd199];
	mul.wide.u32 	%rd200, %r280, 8;
	add.s64 	%rd201, %rd1, %rd200;
	ld.global.f64 	%fd252, [%rd201];
	sub.f64 	%fd253, %fd251, %fd252;
	mul.f64 	%fd254, %fd253, %fd20;
	st.global.f64 	[%rd201], %fd254;
	add.s32 	%r200, %r280, -2;
	mul.wide.u32 	%rd202, %r200, 8;
	add.s64 	%rd203, %rd1, %rd202;
	ld.global.f64 	%fd255, [%rd203];
	sub.f64 	%fd256, %fd255, %fd251;
	mul.f64 	%fd257, %fd256, %fd20;
	st.global.f64 	[%rd199], %fd257;
	add.s32 	%r201, %r280, -3;
	mul.wide.u32 	%rd204, %r201, 8;
	add.s64 	%rd205, %rd1, %rd204;
	ld.global.f64 	%fd258, [%rd205];
	sub.f64 	%fd259, %fd258, %fd255;
	mul.f64 	%fd260, %fd259, %fd20;
	st.global.f64 	[%rd203], %fd260;
	add.s32 	%r280, %r280, -4;
	mul.wide.u32 	%rd206, %r280, 8;
	add.s64 	%rd207, %rd1, %rd206;
	ld.global.f64 	%fd261, [%rd207];
	sub.f64 	%fd262, %fd261, %fd258;
	mul.f64 	%fd263, %fd262, %fd20;
	st.global.f64 	[%rd205], %fd263;
$L__BB0_98:
	setp.eq.s32 	%p45, %r98, 0;
	@%p45 bra 	$L__BB0_101;
	mul.wide.u32 	%rd208, %r280, 8;
	add.s64 	%rd209, %rd1, %rd208;
	ld.global.f64 	%fd418, [%rd209];
	mov.b32 	%r298, 0;
$L__BB0_100:
	.pragma "nounroll";
	add.s32 	%r103, %r280, -1;
	mul.wide.u32 	%rd210, %r103, 8;
	add.s64 	%rd211, %rd1, %rd210;
	ld.global.f64 	%fd26, [%rd211];
	mul.wide.u32 	%rd212, %r280, 8;
	add.s64 	%rd213, %rd1, %rd212;
	sub.f64 	%fd264, %fd26, %fd418;
	mul.f64 	%fd265, %fd264, %fd20;
	st.global.f64 	[%rd213], %fd265;
	add.s32 	%r298, %r298, 1;
	setp.ne.s32 	%p46, %r298, %r98;
	mov.f64 	%fd418, %fd26;
	mov.u32 	%r280, %r103;
	@%p46 bra 	$L__BB0_100;
$L__BB0_101:
	neg.s32 	%r203, %r105;
	cvt.rn.f64.s32 	%fd266, %r203;
	ld.global.f64 	%fd267, [%rd1];
	mul.f64 	%fd268, %fd267, %fd266;
	st.global.f64 	[%rd1], %fd268;
$L__BB0_102:
	ret;

}
	// .globl	_Z5ass_APdPiS0_ddiiiiii
.visible .entry _Z5ass_APdPiS0_ddiiiiii(
	.param .u64 .ptr .align 1 _Z5ass_APdPiS0_ddiiiiii_param_0,
	.param .u64 .ptr .align 1 _Z5ass_APdPiS0_ddiiiiii_param_1,
	.param .u64 .ptr .align 1 _Z5ass_APdPiS0_ddiiiiii_param_2,
	.param .f64 _Z5ass_APdPiS0_ddiiiiii_param_3,
	.param .f64 _Z5ass_APdPiS0_ddiiiiii_param_4,
	.param .u32 _Z5ass_APdPiS0_ddiiiiii_param_5,
	.param .u32 _Z5ass_APdPiS0_ddiiiiii_param_6,
	.param .u32 _Z5ass_APdPiS0_ddiiiiii_param_7,
	.param .u32 _Z5ass_APdPiS0_ddiiiiii_param_8,
	.param .u32 _Z5ass_APdPiS0_ddiiiiii_param_9,
	.param .u32 _Z5ass_APdPiS0_ddiiiiii_param_10
)
{
	.reg .pred 	%p<43>;
	.reg .b32 	%r<34>;
	.reg .b64 	%rd<15>;
	.reg .b64 	%fd<30>;
	// demoted variable
	.shared .align 8 .b8 _ZZ5ass_APdPiS0_ddiiiiiiE6A_elem[128];
	ld.param.u64 	%rd1, [_Z5ass_APdPiS0_ddiiiiii_param_0];
	ld.param.u64 	%rd2, [_Z5ass_APdPiS0_ddiiiiii_param_1];
	ld.param.u64 	%rd3, [_Z5ass_APdPiS0_ddiiiiii_param_2];
	ld.param.f64 	%fd1, [_Z5ass_APdPiS0_ddiiiiii_param_3];
	ld.param.f64 	%fd2, [_Z5ass_APdPiS0_ddiiiiii_param_4];
	ld.param.u32 	%r6, [_Z5ass_APdPiS0_ddiiiiii_param_6];
	ld.param.u32 	%r7, [_Z5ass_APdPiS0_ddiiiiii_param_7];
	ld.param.u32 	%r8, [_Z5ass_APdPiS0_ddiiiiii_param_8];
	cvta.to.global.u64 	%rd4, %rd3;
	mov.u32 	%r9, %ctaid.x;
	mov.u32 	%r10, %ctaid.y;
	mov.u32 	%r1, %tid.x;
	mov.u32 	%r2, %tid.y;
	mad.lo.s32 	%r3, %r6, %r10, %r9;
	mul.wide.s32 	%rd5, %r3, 4;
	add.s64 	%rd6, %rd4, %rd5;
	ld.global.u32 	%r4, [%rd6];
	setp.ne.s32 	%p1, %r8, %r4;
	@%p1 bra 	$L__BB1_15;
	setp.ne.s32 	%p2, %r1, %r2;
	@%p2 bra 	$L__BB1_3;
	mul.f64 	%fd3, %fd2, %fd2;
	fma.rn.f64 	%fd4, %fd1, %fd1, %fd3;
	mul.f64 	%fd5, %fd1, 0d4008000000000000;
	mul.f64 	%fd6, %fd5, %fd2;
	div.rn.f64 	%fd7, %fd4, %fd6;
	shl.b32 	%r11, %r1, 2;
	add.s32 	%r12, %r11, %r1;
	shl.b32 	%r13, %r12, 3;
	mov.u32 	%r14, _ZZ5ass_APdPiS0_ddiiiiiiE6A_elem;
	add.s32 	%r15, %r14, %r13;
	st.shared.f64 	[%r15], %fd7;
$L__BB1_3:
	setp.eq.s32 	%p3, %r1, 0;
	setp.eq.s32 	%p4, %r2, 1;
	and.pred  	%p5, %p3, %p4;
	shl.b32 	%r16, %r2, 2;
	add.s32 	%r17, %r16, %r1;
	shl.b32 	%r18, %r17, 3;
	mov.u32 	%r19, _ZZ5ass_APdPiS0_ddiiiiiiE6A_elem;
	add.s32 	%r5, %r19, %r18;
	@%p5 bra 	$L__BB1_7;
	setp.eq.s32 	%p6, %r1, 1;
	setp.eq.s32 	%p7, %r2, 0;
	and.pred  	%p8, %p6, %p7;
	@%p8 bra 	$L__BB1_7;
	setp.eq.s32 	%p9, %r1, 2;
	setp.eq.s32 	%p10, %r2, 3;
	and.pred  	%p11, %p9, %p10;
	@%p11 bra 	$L__BB1_7;
	setp.ne.s32 	%p12, %r1, 3;
	setp.ne.s32 	%p13, %r2, 2;
	or.pred  	%p14, %p12, %p13;
	@%p14 bra 	$L__BB1_8;
$L__BB1_7:
	mul.f64 	%fd8, %fd1, %fd1;
	add.f64 	%fd9, %fd2, %fd2;
	mul.f64 	%fd10, %fd2, %fd9;
	sub.f64 	%fd11, %fd8, %fd10;
	mul.f64 	%fd12, %fd1, 0d4018000000000000;
	mul.f64 	%fd13, %fd12, %fd2;
	div.rn.f64 	%fd14, %fd11, %fd13;
	st.shared.f64 	[%r5], %fd14;
$L__BB1_8:
	setp.eq.s32 	%p15, %r1, 0;
	setp.eq.s32 	%p16, %r2, 2;
	and.pred  	%p17, %p15, %p16;
	@%p17 bra 	$L__BB1_11;
	setp.eq.s32 	%p18, %r2, 1;
	setp.eq.s32 	%p19, %r1, 2;
	setp.eq.s32 	%p20, %r2, 0;
	and.pred  	%p21, %p19, %p20;
	setp.eq.s32 	%p22, %r1, 3;
	and.pred  	%p23, %p22, %p18;
	or.pred  	%p24, %p21, %p23;
	@%p24 bra 	$L__BB1_11;
	setp.ne.s32 	%p25, %r1, 1;
	setp.ne.s32 	%p26, %r2, 3;
	or.pred  	%p27, %p25, %p26;
	@%p27 bra 	$L__BB1_12;
$L__BB1_11:
	mul.f64 	%fd15, %fd2, %fd2;
	fma.rn.f64 	%fd16, %fd1, %fd1, %fd15;
	mul.f64 	%fd17, %fd1, 0dC018000000000000;
	mul.f64 	%fd18, %fd17, %fd2;
	div.rn.f64 	%fd19, %fd16, %fd18;
	st.shared.f64 	[%r5], %fd19;
$L__BB1_12:
	setp.eq.s32 	%p28, %r2, 2;
	setp.eq.s32 	%p29, %r2, 1;
	setp.eq.s32 	%p30, %r1, 0;
	setp.eq.s32 	%p31, %r1, 2;
	and.pred  	%p32, %p31, %p29;
	setp.eq.s32 	%p33, %r1, 1;
	and.pred  	%p34, %p33, %p28;
	or.pred  	%p35, %p32, %p34;
	setp.eq.s32 	%p36, %r2, 3;
	and.pred  	%p37, %p30, %p36;
	or.pred  	%p38, %p37, %p35;
	@%p38 bra 	$L__BB1_14;
	setp.ne.s32 	%p39, %r1, 3;
	setp.ne.s32 	%p40, %r2, 0;
	or.pred  	%p41, %p39, %p40;
	@%p41 bra 	$L__BB1_15;
$L__BB1_14:
	mul.f64 	%fd20, %fd2, %fd2;
	add.f64 	%fd21, %fd1, %fd1;
	mul.f64 	%fd22, %fd1, %fd21;
	sub.f64 	%fd23, %fd20, %fd22;
	mul.f64 	%fd24, %fd1, 0d4018000000000000;
	mul.f64 	%fd25, %fd24, %fd2;
	div.rn.f64 	%fd26, %fd23, %fd25;
	st.shared.f64 	[%r5], %fd26;
$L__BB1_15:
	setp.ne.s32 	%p42, %r8, %r4;
	bar.sync 	0;
	@%p42 bra 	$L__BB1_17;
	cvta.to.global.u64 	%rd7, %rd2;
	shl.b32 	%r20, %r3, 2;
	add.s32 	%r21, %r20, %r1;
	mul.wide.s32 	%rd8, %r21, 4;
	add.s64 	%rd9, %rd7, %rd8;
	ld.global.u32 	%r22, [%rd9];
	add.s32 	%r23, %r20, %r2;
	mul.wide.s32 	%rd10, %r23, 4;
	add.s64 	%rd11, %rd7, %rd10;
	ld.global.u32 	%r24, [%rd11];
	shl.b32 	%r25, %r2, 2;
	add.s32 	%r26, %r25, %r1;
	shl.b32 	%r27, %r26, 3;
	mov.u32 	%r28, _ZZ5ass_APdPiS0_ddiiiiiiE6A_elem;
	add.s32 	%r29, %r28, %r27;
	ld.shared.f64 	%fd27, [%r29];
	mad.lo.s32 	%r30, %r6, %r7, %r6;
	add.s32 	%r31, %r7, %r30;
	mad.lo.s32 	%r32, %r22, %r31, %r22;
	add.s32 	%r33, %r32, %r24;
	cvta.to.global.u64 	%rd12, %rd1;
	mul.wide.s32 	%rd13, %r33, 8;
	add.s64 	%rd14, %rd12, %rd13;
	ld.global.f64 	%fd28, [%rd14];
	add.f64 	%fd29, %fd27, %fd28;
	st.global.f64 	[%rd14], %fd29;
$L__BB1_17:
	ret;

}
	// .globl	_Z9VectorAddPdS_S_di
.visible .entry _Z9VectorAddPdS_S_di(
	.param .u64 .ptr .align 1 _Z9VectorAddPdS_S_di_param_0,
	.param .u64 .ptr .align 1 _Z9VectorAddPdS_S_di_param_1,
	.param .u64 .ptr .align 1 _Z9VectorAddPdS_S_di_param_2,
	.param .f64 _Z9VectorAddPdS_S_di_param_3,
	.param .u32 _Z9VectorAddPdS_S_di_param_4
)
{
	.reg .pred 	%p<2>;
	.reg .b32 	%r<6>;
	.reg .b64 	%rd<11>;
	.reg .b64 	%fd<5>;

	ld.param.u64 	%rd1, [_Z9VectorAddPdS_S_di_param_0];
	ld.param.u64 	%rd2, [_Z9VectorAddPdS_S_di_param_1];
	ld.param.u64 	%rd3, [_Z9VectorAddPdS_S_di_param_2];
	ld.param.f64 	%fd1, [_Z9VectorAddPdS_S_di_param_3];
	ld.param.u32 	%r2, [_Z9VectorAddPdS_S_di_param_4];
	mov.u32 	%r3, %ctaid.x;
	mov.u32 	%r4, %ntid.x;
	mov.u32 	%r5, %tid.x;
	mad.lo.s32 	%r1, %r3, %r4, %r5;
	setp.ge.s32 	%p1, %r1, %r2;
	@%p1 bra 	$L__BB2_2;
	cvta.to.global.u64 	%rd4, %rd1;
	cvta.to.global.u64 	%rd5, %rd2;
	cvta.to.global.u64 	%rd6, %rd3;
	mul.wide.s32 	%rd7, %r1, 8;
	add.s64 	%rd8, %rd4, %rd7;
	ld.global.f64 	%fd2, [%rd8];
	add.s64 	%rd9, %rd5, %rd7;
	ld.global.f64 	%fd3, [%rd9];
	fma.rn.f64 	%fd4, %fd1, %fd3, %fd2;
	add.s64 	%rd10, %rd6, %rd7;
	st.global.f64 	[%rd10], %fd4;
$L__BB2_2:
	ret;

}
	// .globl	_Z11ass_A_exactPdPiS0_ddiiiiii
.visible .entry _Z11ass_A_exactPdPiS0_ddiiiiii(
	.param .u64 .ptr .align 1 _Z11ass_A_exactPdPiS0_ddiiiiii_param_0,
	.param .u64 .ptr .align 1 _Z11ass_A_exactPdPiS0_ddiiiiii_param_1,
	.param .u64 .ptr .align 1 _Z11ass_A_exactPdPiS0_ddiiiiii_param_2,
	.param .f64 _Z11ass_A_exactPdPiS0_ddiiiiii_param_3,
	.param .f64 _Z11ass_A_exactPdPiS0_ddiiiiii_param_4,
	.param .u32 _Z11ass_A_exactPdPiS0_ddiiiiii_param_5,
	.param .u32 _Z11ass_A_exactPdPiS0_ddiiiiii_param_6,
	.param .u32 _Z11ass_A_exactPdPiS0_ddiiiiii_param_7,
	.param .u32 _Z11ass_A_exactPdPiS0_ddiiiiii_param_8,
	.param .u32 _Z11ass_A_exactPdPiS0_ddiiiiii_param_9,
	.param .u32 _Z11ass_A_exactPdPiS0_ddiiiiii_param_10
)
{
	.reg .pred 	%p<108>;
	.reg .b32 	%r<101>;
	.reg .b64 	%rd<15>;
	.reg .b64 	%fd<159>;
	// demoted variable
	.shared .align 8 .b8 _ZZ11ass_A_exactPdPiS0_ddiiiiiiE1B[128];
	ld.param.u64 	%rd1, [_Z11ass_A_exactPdPiS0_ddiiiiii_param_0];
	ld.param.u64 	%rd2, [_Z11ass_A_exactPdPiS0_ddiiiiii_param_1];
	ld.param.u64 	%rd3, [_Z11ass_A_exactPdPiS0_ddiiiiii_param_2];
	ld.param.f64 	%fd1, [_Z11ass_A_exactPdPiS0_ddiiiiii_param_3];
	ld.param.f64 	%fd2, [_Z11ass_A_exactPdPiS0_ddiiiiii_param_4];
	ld.param.u32 	%r7, [_Z11ass_A_exactPdPiS0_ddiiiiii_param_5];
	ld.param.u32 	%r8, [_Z11ass_A_exactPdPiS0_ddiiiiii_param_6];
	ld.param.u32 	%r9, [_Z11ass_A_exactPdPiS0_ddiiiiii_param_7];
	ld.param.u32 	%r10, [_Z11ass_A_exactPdPiS0_ddiiiiii_param_8];
	cvta.to.global.u64 	%rd4, %rd3;
	mov.u32 	%r11, %ctaid.x;
	mov.u32 	%r12, %ctaid.y;
	mov.u32 	%r1, %tid.x;
	mov.u32 	%r2, %tid.y;
	mad.lo.s32 	%r3, %r8, %r12, %r11;
	mul.wide.s32 	%rd5, %r3, 4;
	add.s64 	%rd6, %rd4, %rd5;
	ld.global.u32 	%r4, [%rd6];
	setp.ne.s32 	%p1, %r10, %r4;
	@%p1 bra 	$L__BB3_36;
	setp.ne.s32 	%p2, %r7, 1;
	@%p2 bra 	$L__BB3_16;
	setp.ne.s32 	%p67, %r1, %r2;
	@%p67 bra 	$L__BB3_4;
	mul.f64 	%fd132, %fd2, %fd2;
	fma.rn.f64 	%fd133, %fd1, %fd1, %fd132;
	mul.f64 	%fd134, %fd1, 0d4008000000000000;
	mul.f64 	%fd135, %fd134, %fd2;
	div.rn.f64 	%fd136, %fd133, %fd135;
	shl.b32 	%r78, %r1, 2;
	add.s32 	%r79, %r78, %r1;
	shl.b32 	%r80, %r79, 3;
	mov.u32 	%r81, _ZZ11ass_A_exactPdPiS0_ddiiiiiiE1B;
	add.s32 	%r82, %r81, %r80;
	st.shared.f64 	[%r82], %fd136;
$L__BB3_4:
	setp.eq.s32 	%p68, %r1, 0;
	setp.eq.s32 	%p69, %r2, 1;
	and.pred  	%p70, %p68, %p69;
	shl.b32 	%r83, %r2, 2;
	add.s32 	%r84, %r83, %r1;
	shl.b32 	%r85, %r84, 3;
	mov.u32 	%r86, _ZZ11ass_A_exactPdPiS0_ddiiiiiiE1B;
	add.s32 	%r5, %r86, %r85;
	@%p70 bra 	$L__BB3_8;
	setp.eq.s32 	%p71, %r1, 1;
	setp.eq.s32 	%p72, %r2, 0;
	and.pred  	%p73, %p71, %p72;
	@%p73 bra 	$L__BB3_8;
	setp.eq.s32 	%p74, %r1, 2;
	setp.eq.s32 	%p75, %r2, 3;
	and.pred  	%p76, %p74, %p75;
	@%p76 bra 	$L__BB3_8;
	setp.ne.s32 	%p77, %r1, 3;
	setp.ne.s32 	%p78, %r2, 2;
	or.pred  	%p79, %p77, %p78;
	@%p79 bra 	$L__BB3_9;
$L__BB3_8:
	mul.f64 	%fd137, %fd1, %fd1;
	add.f64 	%fd138, %fd2, %fd2;
	mul.f64 	%fd139, %fd2, %fd138;
	sub.f64 	%fd140, %fd137, %fd139;
	mul.f64 	%fd141, %fd1, 0d4018000000000000;
	mul.f64 	%fd142, %fd141, %fd2;
	div.rn.f64 	%fd143, %fd140, %fd142;
	st.shared.f64 	[%r5], %fd143;
$L__BB3_9:
	setp.eq.s32 	%p80, %r1, 0;
	setp.eq.s32 	%p81, %r2, 2;
	and.pred  	%p82, %p80, %p81;
	@%p82 bra 	$L__BB3_12;
	setp.eq.s32 	%p83, %r2, 1;
	setp.eq.s32 	%p84, %r1, 2;
	setp.eq.s32 	%p85, %r2, 0;
	and.pred  	%p86, %p84, %p85;
	setp.eq.s32 	%p87, %r1, 3;
	and.pred  	%p88, %p87, %p83;
	or.pred  	%p89, %p86, %p88;
	@%p89 bra 	$L__BB3_12;
	setp.ne.s32 	%p90, %r1, 1;
	setp.ne.s32 	%p91, %r2, 3;
	or.pred  	%p92, %p90, %p91;
	@%p92 bra 	$L__BB3_13;
$L__BB3_12:
	mul.f64 	%fd144, %fd2, %fd2;
	fma.rn.f64 	%fd145, %fd1, %fd1, %fd144;
	mul.f64 	%fd146, %fd1, 0dC018000000000000;
	mul.f64 	%fd147, %fd146, %fd2;
	div.rn.f64 	%fd148, %fd145, %fd147;
	st.shared.f64 	[%r5], %fd148;
$L__BB3_13:
	setp.eq.s32 	%p93, %r2, 2;
	setp.eq.s32 	%p94, %r2, 1;
	setp.eq.s32 	%p95, %r1, 0;
	setp.eq.s32 	%p96, %r1, 2;
	and.pred  	%p97, %p96, %p94;
	setp.eq.s32 	%p98, %r1, 1;
	and.pred  	%p99, %p98, %p93;
	or.pred  	%p100, %p97, %p99;
	setp.eq.s32 	%p101, %r2, 3;
	and.pred  	%p102, %p95, %p101;
	or.pred  	%p103, %p102, %p100;
	@%p103 bra 	$L__BB3_15;
	setp.ne.s32 	%p104, %r1, 3;
	setp.ne.s32 	%p105, %r2, 0;
	or.pred  	%p106, %p104, %p105;
	@%p106 bra 	$L__BB3_36;
$L__BB3_15:
	mul.f64 	%fd149, %fd2, %fd2;
	add.f64 	%fd150, %fd1, %fd1;
	mul.f64 	%fd151, %fd1, %fd150;
	sub.f64 	%fd152, %fd149, %fd151;
	mul.f64 	%fd153, %fd1, 0d4018000000000000;
	mul.f64 	%fd154, %fd153, %fd2;
	div.rn.f64 	%fd155, %fd152, %fd154;
	st.shared.f64 	[%r5], %fd155;
	bra.uni 	$L__BB3_36;
$L__BB3_16:
	or.b32  	%r13, %r1, %r2;
	setp.ne.s32 	%p3, %r13, 0;
	@%p3 bra 	$L__BB3_18;
	mul.f64 	%fd3, %fd2, %fd2;
	fma.rn.f64 	%fd4, %fd1, %fd1, %fd3;
	cvt.rn.f64.s32 	%fd5, %r7;
	mul.f64 	%fd6, %fd4, %fd5;
	mul.f64 	%fd7, %fd6, %fd5;
	mul.f64 	%fd8, %fd1, %fd2;
	mul.lo.s32 	%r14, %r7, %r7;
	shl.b32 	%r15, %r14, 2;
	add.s32 	%r16, %r15, -1;
	cvt.rn.f64.s32 	%fd9, %r16;
	mul.f64 	%fd10, %fd8, %fd9;
	div.rn.f64 	%fd11, %fd7, %fd10;
	shl.b32 	%r17, %r1, 3;
	mov.u32 	%r18, _ZZ11ass_A_exactPdPiS0_ddiiiiiiE1B;
	add.s32 	%r19, %r18, %r17;
	st.shared.f64 	[%r19], %fd11;
$L__BB3_18:
	setp.ne.s32 	%p4, %r1, 1;
	setp.ne.s32 	%p5, %r2, 1;
	or.pred  	%p6, %p4, %p5;
	@%p6 bra 	$L__BB3_20;
	mul.lo.s32 	%r20, %r7, %r7;
	cvt.rn.f64.u32 	%fd12, %r20;
	mul.f64 	%fd13, %fd1, %fd1;
	cvt.rn.f64.s32 	%fd14, %r7;
	mul.f64 	%fd15, %fd13, %fd14;
	shl.b32 	%r21, %r7, 1;
	add.s32 	%r22, %r21, -3;
	cvt.rn.f64.s32 	%fd16, %r22;
	mul.f64 	%fd17, %fd2, %fd2;
	mad.lo.s32 	%r23, %r22, %r7, 1;
	cvt.rn.f64.s32 	%fd18, %r23;
	mul.f64 	%fd19, %fd17, %fd18;
	fma.rn.f64 	%fd20, %fd15, %fd16, %fd19;
	mul.f64 	%fd21, %fd20, %fd12;
	mul.f64 	%fd22, %fd1, %fd2;
	sub.s32 	%r24, 1, %r21;
	cvt.rn.f64.s32 	%fd23, %r24;
	mul.f64 	%fd24, %fd22, %fd23;
	mul.f64 	%fd25, %fd24, %fd23;
	mul.f64 	%fd26, %fd25, %fd16;
	or.b32  	%r25, %r21, 1;
	cvt.rn.f64.s32 	%fd27, %r25;
	mul.f64 	%fd28, %fd26, %fd27;
	div.rn.f64 	%fd29, %fd21, %fd28;
	st.shared.f64 	[_ZZ11ass_A_exactPdPiS0_ddiiiiiiE1B+40], %fd29;
$L__BB3_20:
	setp.ne.s32 	%p7, %r1, 2;
	setp.ne.s32 	%p8, %r2, 2;
	or.pred  	%p9, %p7, %p8;
	@%p9 bra 	$L__BB3_22;
	mul.f64 	%fd30, %fd2, %fd2;
	fma.rn.f64 	%fd31, %fd1, %fd1, %fd30;
	cvt.rn.f64.s32 	%fd32, %r7;
	mul.f64 	%fd33, %fd31, %fd32;
	mul.f64 	%fd34, %fd33, %fd32;
	mul.f64 	%fd35, %fd34, %fd32;
	add.s32 	%r26, %r7, -1;
	cvt.rn.f64.s32 	%fd36, %r26;
	mul.f64 	%fd37, %fd35, %fd36;
	mul.f64 	%fd38, %fd1, %fd2;
	shl.b32 	%r27, %r7, 1;
	sub.s32 	%r28, 1, %r27;
	cvt.rn.f64.s32 	%fd39, %r28;
	mul.f64 	%fd40, %fd38, %fd39;
	mul.f64 	%fd41, %fd40, %fd39;
	or.b32  	%r29, %r27, 1;
	cvt.rn.f64.s32 	%fd42, %r29;
	mul.f64 	%fd43, %fd41, %fd42;
	div.rn.f64 	%fd44, %fd37, %fd43;
	st.shared.f64 	[_ZZ11ass_A_exactPdPiS0_ddiiiiiiE1B+80], %fd44;
$L__BB3_22:
	setp.ne.s32 	%p10, %r1, 3;
	setp.ne.s32 	%p11, %r2, 3;
	or.pred  	%p12, %p10, %p11;
	@%p12 bra 	$L__BB3_24;
	mul.lo.s32 	%r30, %r7, %r7;
	cvt.rn.f64.u32 	%fd45, %r30;
	mul.f64 	%fd46, %fd2, %fd2;
	shl.b32 	%r31, %r7, 1;
	add.s32 	%r32, %r31, -3;
	cvt.rn.f64.s32 	%fd47, %r32;
	mul.f64 	%fd48, %fd46, %fd47;
	cvt.rn.f64.s32 	%fd49, %r7;
	mul.f64 	%fd50, %fd1, %fd1;
	mad.lo.s32 	%r33, %r32, %r7, 1;
	cvt.rn.f64.s32 	%fd51, %r33;
	mul.f64 	%fd52, %fd50, %fd51;
	fma.rn.f64 	%fd53, %fd48, %fd49, %fd52;
	mul.f64 	%fd54, %fd53, %fd45;
	mul.f64 	%fd55, %fd1, %fd2;
	sub.s32 	%r34, 1, %r31;
	cvt.rn.f64.s32 	%fd56, %r34;
	mul.f64 	%fd57, %fd55, %fd56;
	mul.f64 	%fd58, %fd57, %fd56;
	add.s32 	%r35, %r7, -1;
	mul.lo.s32 	%r36, %r35, %r7;
	shl.b32 	%r37, %r36, 2;
	add.s32 	%r38, %r37, -3;
	cvt.rn.f64.s32 	%fd59, %r38;
	mul.f64 	%fd60, %fd58, %fd59;
	div.rn.f64 	%fd61, %fd54, %fd60;
	st.shared.f64 	[_ZZ11ass_A_exactPdPiS0_ddiiiiiiE1B+120], %fd61;
$L__BB3_24:
	setp.eq.s32 	%p13, %r2, 1;
	setp.eq.s32 	%p14, %r1, 1;
	setp.eq.s32 	%p15, %r1, 0;
	and.pred  	%p16, %p15, %p13;
	setp.eq.s32 	%p17, %r2, 0;
	and.pred  	%p18, %p14, %p17;
	or.pred  	%p19, %p16, %p18;
	shl.b32 	%r39, %r2, 2;
	add.s32 	%r40, %r39, %r1;
	shl.b32 	%r41, %r40, 3;
	mov.u32 	%r42, _ZZ11ass_A_exactPdPiS0_ddiiiiiiE1B;
	add.s32 	%r6, %r42, %r41;
	not.pred 	%p20, %p19;
	@%p20 bra 	$L__BB3_27;
	setp.eq.s32 	%p29, %r2, 0;
	setp.eq.s32 	%p30, %r1, 2;
	mul.f64 	%fd62, %fd1, %fd1;
	mul.f64 	%fd63, %fd2, %fd2;
	sub.f64 	%fd64, %fd62, %fd63;
	cvt.rn.f64.s32 	%fd65, %r7;
	mul.f64 	%fd66, %fd64, %fd65;
	mul.f64 	%fd67, %fd66, %fd65;
	mul.f64 	%fd68, %fd1, %fd2;
	mul.lo.s32 	%r43, %r7, %r7;
	shl.b32 	%r44, %r43, 3;
	add.s32 	%r45, %r44, -2;
	cvt.rn.f64.s32 	%fd69, %r45;
	mul.f64 	%fd70, %fd68, %fd69;
	div.rn.f64 	%fd71, %fd67, %fd70;
	st.shared.f64 	[%r6], %fd71;
	and.pred  	%p31, %p30, %p29;
	@%p31 bra 	$L__BB3_28;
$L__BB3_26:
	setp.eq.s32 	%p32, %r2, 0;
	setp.eq.s32 	%p33, %r1, 0;
	setp.eq.s32 	%p34, %r2, 3;
	setp.eq.s32 	%p35, %r1, 3;
	and.pred  	%p36, %p33, %p34;
	and.pred  	%p37, %p35, %p32;
	or.pred  	%p38, %p36, %p37;
	not.pred 	%p39, %p38;
	@%p39 bra 	$L__BB3_30;
	bra.uni 	$L__BB3_29;
$L__BB3_27:
	setp.eq.s32 	%p21, %r2, 0;
	setp.eq.s32 	%p22, %r1, 0;
	setp.eq.s32 	%p23, %r2, 2;
	setp.eq.s32 	%p24, %r1, 2;
	and.pred  	%p25, %p22, %p23;
	and.pred  	%p26, %p24, %p21;
	or.pred  	%p27, %p25, %p26;
	not.pred 	%p28, %p27;
	@%p28 bra 	$L__BB3_26;
$L__BB3_28:
	setp.eq.s32 	%p40, %r2, 0;
	setp.eq.s32 	%p41, %r1, 3;
	mul.lo.s32 	%r46, %r7, %r7;
	neg.s32 	%r47, %r46;
	cvt.rn.f64.s32 	%fd72, %r47;
	mul.f64 	%fd73, %fd2, %fd2;
	fma.rn.f64 	%fd74, %fd1, %fd1, %fd73;
	mul.f64 	%fd75, %fd74, %fd72;
	mul.f64 	%fd76, %fd1, %fd2;
	shl.b32 	%r48, %r46, 4;
	add.s32 	%r49, %r48, -4;
	cvt.rn.f64.s32 	%fd77, %r49;
	mul.f64 	%fd78, %fd76, %fd77;
	div.rn.f64 	%fd79, %fd75, %fd78;
	st.shared.f64 	[%r6], %fd79;
	and.pred  	%p42, %p41, %p40;
	@%p42 bra 	$L__BB3_29;
	bra.uni 	$L__BB3_30;
$L__BB3_29:
	mul.f64 	%fd80, %fd1, %fd1;
	mul.f64 	%fd81, %fd2, %fd2;
	sub.f64 	%fd82, %fd80, %fd81;
	neg.f64 	%fd83, %fd82;
	cvt.rn.f64.s32 	%fd84, %r7;
	mul.f64 	%fd85, %fd83, %fd84;
	mul.f64 	%fd86, %fd85, %fd84;
	mul.f64 	%fd87, %fd1, %fd2;
	mul.lo.s32 	%r50, %r7, %r7;
	shl.b32 	%r51, %r50, 3;
	add.s32 	%r52, %r51, -2;
	cvt.rn.f64.s32 	%fd88, %r52;
	mul.f64 	%fd89, %fd87, %fd88;
	div.rn.f64 	%fd90, %fd86, %fd89;
	st.shared.f64 	[%r6], %fd90;
$L__BB3_30:
	setp.eq.s32 	%p43, %r2, 3;
	setp.eq.s32 	%p44, %r1, 3;
	setp.eq.s32 	%p45, %r2, 1;
	setp.eq.s32 	%p46, %r1, 1;
	and.pred  	%p47, %p46, %p43;
	and.pred  	%p48, %p44, %p45;
	or.pred  	%p49, %p47, %p48;
	not.pred 	%p50, %p49;
	@%p50 bra 	$L__BB3_32;
	mul.lo.s32 	%r53, %r7, %r7;
	neg.s32 	%r54, %r53;
	cvt.rn.f64.s32 	%fd91, %r54;
	mul.f64 	%fd92, %fd2, %fd2;
	fma.rn.f64 	%fd93, %fd1, %fd1, %fd92;
	mul.f64 	%fd94, %fd93, %fd91;
	mul.f64 	%fd95, %fd1, %fd2;
	shl.b32 	%r55, %r53, 4;
	add.s32 	%r56, %r55, -4;
	cvt.rn.f64.s32 	%fd96, %r56;
	mul.f64 	%fd97, %fd95, %fd96;
	div.rn.f64 	%fd98, %fd94, %fd97;
	st.shared.f64 	[%r6], %fd98;
$L__BB3_32:
	setp.eq.s32 	%p51, %r2, 2;
	setp.eq.s32 	%p52, %r1, 2;
	setp.eq.s32 	%p53, %r2, 1;
	setp.eq.s32 	%p54, %r1, 1;
	and.pred  	%p55, %p54, %p51;
	and.pred  	%p56, %p52, %p53;
	or.pred  	%p57, %p55, %p56;
	not.pred 	%p58, %p57;
	@%p58 bra 	$L__BB3_34;
	mul.lo.s32 	%r67, %r7, %r7;
	cvt.rn.f64.u32 	%fd116, %r67;
	shl.b32 	%r68, %r7, 1;
	sub.s32 	%r69, 3, %r68;
	mul.lo.s32 	%r70, %r69, %r7;
	cvt.rn.f64.s32 	%fd117, %r70;
	mul.f64 	%fd118, %fd1, %fd117;
	add.s32 	%r71, %r68, -3;
	mad.lo.s32 	%r72, %r71, %r7, 1;
	cvt.rn.f64.s32 	%fd119, %r72;
	mul.f64 	%fd120, %fd2, %fd119;
	mul.f64 	%fd121, %fd2, %fd120;
	fma.rn.f64 	%fd122, %fd1, %fd118, %fd121;
	mul.f64 	%fd123, %fd122, %fd116;
	add.f64 	%fd124, %fd1, %fd1;
	mul.f64 	%fd125, %fd124, %fd2;
	sub.s32 	%r73, 1, %r68;
	cvt.rn.f64.s32 	%fd126, %r73;
	mul.f64 	%fd127, %fd125, %fd126;
	mul.f64 	%fd128, %fd127, %fd126;
	add.s32 	%r74, %r7, -1;
	mul.lo.s32 	%r75, %r74, %r7;
	shl.b32 	%r76, %r75, 2;
	add.s32 	%r77, %r76, -3;
	cvt.rn.f64.s32 	%fd129, %r77;
	mul.f64 	%fd130, %fd128, %fd129;
	div.rn.f64 	%fd131, %fd123, %fd130;
	st.shared.f64 	[%r6], %fd131;
	bra.uni 	$L__BB3_36;
$L__BB3_34:
	setp.eq.s32 	%p59, %r2, 3;
	setp.eq.s32 	%p60, %r1, 3;
	setp.eq.s32 	%p61, %r2, 2;
	setp.eq.s32 	%p62, %r1, 2;
	and.pred  	%p63, %p62, %p59;
	and.pred  	%p64, %p60, %p61;
	or.pred  	%p65, %p63, %p64;
	not.pred 	%p66, %p65;
	@%p66 bra 	$L__BB3_36;
	shl.b32 	%r57, %r7, 1;
	add.s32 	%r58, %r57, -3;
	mad.lo.s32 	%r59, %r58, %r7, 1;
	cvt.rn.f64.s32 	%fd99, %r59;
	mul.f64 	%fd100, %fd1, %fd99;
	mul.f64 	%fd101, %fd1, %fd100;
	sub.s32 	%r60, 3, %r57;
	mul.lo.s32 	%r61, %r60, %r7;
	cvt.rn.f64.s32 	%fd102, %r61;
	mul.f64 	%fd103, %fd2, %fd102;
	fma.rn.f64 	%fd104, %fd2, %fd103, %fd101;
	cvt.rn.f64.s32 	%fd105, %r7;
	mul.f64 	%fd106, %fd104, %fd105;
	mul.f64 	%fd107, %fd106, %fd105;
	add.f64 	%fd108, %fd1, %fd1;
	mul.f64 	%fd109, %fd108, %fd2;
	sub.s32 	%r62, 1, %r57;
	cvt.rn.f64.s32 	%fd110, %r62;
	mul.f64 	%fd111, %fd109, %fd110;
	mul.f64 	%fd112, %fd111, %fd110;
	add.s32 	%r63, %r7, -1;
	mul.lo.s32 	%r64, %r63, %r7;
	shl.b32 	%r65, %r64, 2;
	add.s32 	%r66, %r65, -3;
	cvt.rn.f64.s32 	%fd113, %r66;
	mul.f64 	%fd114, %fd112, %fd113;
	div.rn.f64 	%fd115, %fd107, %fd114;
	st.shared.f64 	[%r6], %fd115;
$L__BB3_36:
	setp.ne.s32 	%p107, %r10, %r4;
	bar.sync 	0;
	@%p107 bra 	$L__BB3_38;
	cvta.to.global.u64 	%rd7, %rd2;
	shl.b32 	%r87, %r3, 2;
	add.s32 	%r88, %r87, %r1;
	mul.wide.s32 	%rd8, %r88, 4;
	add.s64 	%rd9, %rd7, %rd8;
	ld.global.u32 	%r89, [%rd9];
	add.s32 	%r90, %r87, %r2;
	mul.wide.s32 	%rd10, %r90, 4;
	add.s64 	%rd11, %rd7, %rd10;
	ld.global.u32 	%r91, [%rd11];
	shl.b32 	%r92, %r2, 2;
	add.s32 	%r93, %r92, %r1;
	shl.b32 	%r94, %r93, 3;
	mov.u32 	%r95, _ZZ11ass_A_exactPdPiS0_ddiiiiiiE1B;
	add.s32 	%r96, %r95, %r94;
	ld.shared.f64 	%fd156, [%r96];
	mad.lo.s32 	%r97, %r8, %r9, %r8;
	add.s32 	%r98, %r9, %r97;
	mad.lo.s32 	%r99, %r89, %r98, %r89;
	add.s32 	%r100, %r99, %r91;
	cvta.to.global.u64 	%rd12, %rd1;
	mul.wide.s32 	%rd13, %r100, 8;
	add.s64 	%rd14, %rd12, %rd13;
	ld.global.f64 	%fd157, [%rd14];
	add.f64 	%fd158, %fd156, %fd157;
	st.global.f64 	[%rd14], %fd158;
$L__BB3_38:
	ret;

}


// ===== COMPILED SASS (sm_100) =====

	.target	sm_100

	.elftype	@"ET_EXEC"


//--------------------- .note.nv.tkinfo           --------------------------
	.section	.note.nv.tkinfo,"",@"SHT_NOTE"
	.sectionflags	@"SHF_NOTE_NV_TKINFO"
	.tkinfo
        /*0018*/ 	.word	0x00000002
        /*0030*/ 	.string	""
        /*0030*/ 	.string	"ptxas"
        /*0030*/ 	.string	"Cuda compilation tools, release 13.0, V13.0.88"
        /*0030*/ 	.string	"Build cuda_13.0.r13.0/compiler.36424714_0"
        /*0030*/ 	.string	"-arch sm_100 -m 64 "



//--------------------- .note.nv.cuinfo           --------------------------
	.section	.note.nv.cuinfo,"",@"SHT_NOTE"
	.sectionflags	@"SHF_NOTE_NV_CUINFO"
        /*0018*/ 	.short	0x0002
        /*001a*/ 	.short	0x0064
        /*001c*/ 	.short	0x0082
	.zero		2


//--------------------- .nv.info                  --------------------------
	.section	.nv.info,"",@"SHT_CUDA_INFO"
	.align	4


	//----- nvinfo : EIATTR_REGCOUNT
	.align		4
        /*0000*/ 	.byte	0x04, 0x2f
        /*0002*/ 	.short	(.L_1 - .L_0)
	.align		4
.L_0:
        /*0004*/ 	.word	index@(_Z17compute_bernsteinPdS_S_S_i)
        /*0008*/ 	.word	0x00000020


	//----- nvinfo : EIATTR_FRAME_SIZE
	.align		4
.L_1:
        /*000c*/ 	.byte	0x04, 0x11
        /*000e*/ 	.short	(.L_3 - .L_2)
	.align		4
.L_2:
        /*0010*/ 	.word	index@(_Z17compute_bernsteinPdS_S_S_i)
        /*0014*/ 	.word	0x00000000


	//----- nvinfo : EIATTR_REGCOUNT
	.align		4
.L_3:
        /*0018*/ 	.byte	0x04, 0x2f
        /*001a*/ 	.short	(.L_5 - .L_4)
	.align		4
.L_4:
        /*001c*/ 	.word	index@(_Z5ass_APdPiS0_ddiiiiii)
        /*0020*/ 	.word	0x0000001c


	//----- nvinfo : EIATTR_FRAME_SIZE
	.align		4
.L_5:
        /*0024*/ 	.byte	0x04, 0x11
        /*0026*/ 	.short	(.L_7 - .L_6)
	.align		4
.L_6:
        /*0028*/ 	.word	index@($__internal_1_$__cuda_sm20_div_rn_f64_full)
        /*002c*/ 	.word	0x00000000


	//----- nvinfo : EIATTR_FRAME_SIZE
	.align		4
.L_7:
        /*0030*/ 	.byte	0x04, 0x11
        /*0032*/ 	.short	(.L_9 - .L_8)
	.align		4
.L_8:
        /*0034*/ 	.word	index@(_Z5ass_APdPiS0_ddiiiiii)
        /*0038*/ 	.word	0x00000000


	//----- nvinfo : EIATTR_REGCOUNT
	.align		4
.L_9:
        /*003c*/ 	.byte	0x04, 0x2f
        /*003e*/ 	.short	(.L_11 - .L_10)
	.align		4
.L_10:
        /*0040*/ 	.word	index@(_Z9VectorAddPdS_S_di)
        /*0044*/ 	.word	0x0000000e


	//----- nvinfo : EIATTR_FRAME_SIZE
	.align		4
.L_11:
        /*0048*/ 	.byte	0x04, 0x11
        /*004a*/ 	.short	(.L_13 - .L_12)
	.align		4
.L_12:
        /*004c*/ 	.word	index@(_Z9VectorAddPdS_S_di)
        /*0050*/ 	.word	0x00000000


	//----- nvinfo : EIATTR_REGCOUNT
	.align		4
.L_13:
        /*0054*/ 	.byte	0x04, 0x2f
        /*0056*/ 	.short	(.L_15 - .L_14)
	.align		4
.L_14:
        /*0058*/ 	.word	index@(_Z11ass_A_exactPdPiS0_ddiiiiii)
        /*005c*/ 	.word	0x0000001c


	//----- nvinfo : EIATTR_FRAME_SIZE
	.align		4
.L_15:
        /*0060*/ 	.byte	0x04, 0x11
        /*0062*/ 	.short	(.L_17 - .L_16)
	.align		4
.L_16:
        /*0064*/ 	.word	index@($__internal_0_$__cuda_sm20_div_rn_f64_full)
        /*0068*/ 	.word	0x00000000


	//----- nvinfo : EIATTR_FRAME_SIZE
	.align		4
.L_17:
        /*006c*/ 	.byte	0x04, 0x11
        /*006e*/ 	.short	(.L_19 - .L_18)
	.align		4
.L_18:
        /*0070*/ 	.word	index@(_Z11ass_A_exactPdPiS0_ddiiiiii)
        /*0074*/ 	.word	0x00000000


	//----- nvinfo : EIATTR_MIN_STACK_SIZE
	.align		4
.L_19:
        /*0078*/ 	.byte	0x04, 0x12
        /*007a*/ 	.short	(.L_21 - .L_20)
	.align		4
.L_20:
        /*007c*/ 	.word	index@(_Z11ass_A_exactPdPiS0_ddiiiiii)
        /*0080*/ 	.word	0x00000000


	//----- nvinfo : EIATTR_MIN_STACK_SIZE
	.align		4
.L_21:
        /*0084*/ 	.byte	0x04, 0x12
        /*0086*/ 	.short	(.L_23 - .L_22)
	.align		4
.L_22:
        /*0088*/ 	.word	index@(_Z9VectorAddPdS_S_di)
        /*008c*/ 	.word	0x00000000


	//----- nvinfo : EIATTR_MIN_STACK_SIZE
	.align		4
.L_23:
        /*0090*/ 	.byte	0x04, 0x12
        /*0092*/ 	.short	(.L_25 - .L_24)
	.align		4
.L_24:
        /*0094*/ 	.word	index@(_Z5ass_APdPiS0_ddiiiiii)
        /*0098*/ 	.word	0x00000000


	//----- nvinfo : EIATTR_MIN_STACK_SIZE
	.align		4
.L_25:
        /*009c*/ 	.byte	0x04, 0x12
        /*009e*/ 	.short	(.L_27 - .L_26)
	.align		4
.L_26:
        /*00a0*/ 	.word	index@(_Z17compute_bernsteinPdS_S_S_i)
        /*00a4*/ 	.word	0x00000000
.L_27:


//--------------------- .nv.compat                --------------------------
	.section	.nv.compat,"",@"SHT_CUDA_COMPAT_INFO"
	.align	4
        /*0000*/ 	.byte	0x02, 0x09, 0x00, 0x00, 0x02, 0x02, 0x01, 0x00, 0x02, 0x05, 0x05, 0x00, 0x03, 0x07, 0x01, 0x01
        /*0010*/ 	.byte	0x02, 0x03, 0x00, 0x00, 0x02, 0x06, 0x01, 0x00, 0x04, 0x0b, 0x08, 0x00, 0x01, 0x00, 0x00, 0x00
        /*0020*/ 	.byte	0x00, 0x00, 0x00, 0x00


//--------------------- .nv.info._Z11ass_A_exactPdPiS0_ddiiiiii --------------------------
	.section	.nv.info._Z11ass_A_exactPdPiS0_ddiiiiii,"",@"SHT_CUDA_INFO"
	.sectionflags	@""
	.align	4


	//----- nvinfo : EIATTR_CUDA_API_VERSION
	.align		4
        /*0000*/ 	.byte	0x04, 0x37
        /*0002*/ 	.short	(.L_29 - .L_28)
.L_28:
        /*0004*/ 	.word	0x00000082


	//----- nvinfo : EIATTR_KPARAM_INFO
	.align		4
.L_29:
        /*0008*/ 	.byte	0x04, 0x17
        /*000a*/ 	.short	(.L_31 - .L_30)
.L_30:
        /*000c*/ 	.word	0x00000000
        /*0010*/ 	.short	0x000a
        /*0012*/ 	.short	0x003c
        /*0014*/ 	.byte	0x00, 0xf0, 0x11, 0x00


	//----- nvinfo : EIATTR_KPARAM_INFO
	.align		4
.L_31:
        /*0018*/ 	.byte	0x04, 0x17
        /*001a*/ 	.short	(.L_33 - .L_32)
.L_32:
        /*001c*/ 	.word	0x00000000
        /*0020*/ 	.short	0x0009
        /*0022*/ 	.short	0x0038
        /*0024*/ 	.byte	0x00, 0xf0, 0x11, 0x00


	//----- nvinfo : EIATTR_KPARAM_INFO
	.align		4
.L_33:
        /*0028*/ 	.byte	0x04, 0x17
        /*002a*/ 	.short	(.L_35 - .L_34)
.L_34:
        /*002c*/ 	.word	0x00000000
        /*0030*/ 	.short	0x0008
        /*0032*/ 	.short	0x0034
        /*0034*/ 	.byte	0x00, 0xf0, 0x11, 0x00


	//----- nvinfo : EIATTR_KPARAM_INFO
	.align		4
.L_35:
        /*0038*/ 	.byte	0x04, 0x17
        /*003a*/ 	.short	(.L_37 - .L_36)
.L_36:
        /*003c*/ 	.word	0x00000000
        /*0040*/ 	.short	0x0007
        /*0042*/ 	.short	0x0030
        /*0044*/ 	.byte	0x00, 0xf0, 0x11, 0x00


	//----- nvinfo : EIATTR_KPARAM_INFO
	.align		4
.L_37:
        /*0048*/ 	.byte	0x04, 0x17
        /*004a*/ 	.short	(.L_39 - .L_38)
.L_38:
        /*004c*/ 	.word	0x00000000
        /*0050*/ 	.short	0x0006
        /*0052*/ 	.short	0x002c
        /*0054*/ 	.byte	0x00, 0xf0, 0x11, 0x00


	//----- nvinfo : EIATTR_KPARAM_INFO
	.align		4
.L_39:
        /*0058*/ 	.byte	0x04, 0x17
        /*005a*/ 	.short	(.L_41 - .L_40)
.L_40:
        /*005c*/ 	.word	0x00000000
        /*0060*/ 	.short	0x0005
        /*0062*/ 	.short	0x0028
        /*0064*/ 	.byte	0x00, 0xf0, 0x11, 0x00


	//----- nvinfo : EIATTR_KPARAM_INFO
	.align		4
.L_41:
        /*0068*/ 	.byte	0x04, 0x17
        /*006a*/ 	.short	(.L_43 - .L_42)
.L_42:
        /*006c*/ 	.word	0x00000000
        /*0070*/ 	.short	0x0004
        /*0072*/ 	.short	0x0020
        /*0074*/ 	.byte	0x00, 0xf0, 0x21, 0x00


	//----- nvinfo : EIATTR_KPARAM_INFO
	.align		4
.L_43:
        /*0078*/ 	.byte	0x04, 0x17
        /*007a*/ 	.short	(.L_45 - .L_44)
.L_44:
        /*007c*/ 	.word	0x00000000
        /*0080*/ 	.short	0x0003
        /*0082*/ 	.short	0x0018
        /*0084*/ 	.byte	0x00, 0xf0, 0x21, 0x00


	//----- nvinfo : EIATTR_KPARAM_INFO
	.align		4
.L_45:
        /*0088*/ 	.byte	0x04, 0x17
        /*008a*/ 	.short	(.L_47 - .L_46)
.L_46:
        /*008c*/ 	.word	0x00000000
        /*0090*/ 	.short	0x0002
        /*0092*/ 	.short	0x0010
        /*0094*/ 	.byte	0x00, 0xf5, 0x21, 0x00


	//----- nvinfo : EIATTR_KPARAM_INFO
	.align		4
.L_47:
        /*0098*/ 	.byte	0x04, 0x17
        /*009a*/ 	.short	(.L_49 - .L_48)
.L_48:
        /*009c*/ 	.word	0x00000000
        /*00a0*/ 	.short	0x0001
        /*00a2*/ 	.short	0x0008
        /*00a4*/ 	.byte	0x00, 0xf5, 0x21, 0x00


	//----- nvinfo : EIATTR_KPARAM_INFO
	.align		4
.L_49:
        /*00a8*/ 	.byte	0x04, 0x17
        /*00aa*/ 	.short	(.L_51 - .L_50)
.L_50:
        /*00ac*/ 	.word	0x00000000
        /*00b0*/ 	.short	0x0000
        /*00b2*/ 	.short	0x0000
        /*00b4*/ 	.byte	0x00, 0xf5, 0x21, 0x00


	//----- nvinfo : EIATTR_SPARSE_MMA_MASK
	.align		4
.L_51:
        /*00b8*/ 	.byte	0x03, 0x50
        /*00ba*/ 	.short	0x0000


	//----- nvinfo : EIATTR_MAXREG_COUNT
	.align		4
        /*00bc*/ 	.byte	0x03, 0x1b
        /*00be*/ 	.short	0x00ff


	//----- nvinfo : EIATTR_NUM_BARRIERS
	.align		4
        /*00c0*/ 	.byte	0x02, 0x4c
        /*00c2*/ 	.byte	0x01
	.zero		1


	//----- nvinfo : EIATTR_MERCURY_ISA_VERSION
	.align		4
        /*00c4*/ 	.byte	0x03, 0x5f
        /*00c6*/ 	.short	0x0101


	//----- nvinfo : EIATTR_VRC_CTA_INIT_COUNT
	.align		4
        /*00c8*/ 	.byte	0x02, 0x4a
	.zero		1
	.zero		1


	//----- nvinfo : EIATTR_EXIT_INSTR_OFFSETS
	.align		4
        /*00cc*/ 	.byte	0x04, 0x1c
        /*00ce*/ 	.short	(.L_53 - .L_52)


	//   ....[0]....
.L_52:
        /*00d0*/ 	.word	0x000029f0


	//   ....[1]....
        /*00d4*/ 	.word	0x00002b80


	//----- nvinfo : EIATTR_CRS_STACK_SIZE
	.align		4
.L_53:
        /*00d8*/ 	.byte	0x04, 0x1e
        /*00da*/ 	.short	(.L_55 - .L_54)
.L_54:
        /*00dc*/ 	.word	0x00000000


	//----- nvinfo : EIATTR_CBANK_PARAM_SIZE
	.align		4
.L_55:
        /*00e0*/ 	.byte	0x03, 0x19
        /*00e2*/ 	.short	0x0040


	//----- nvinfo : EIATTR_PARAM_CBANK
	.align		4
        /*00e4*/ 	.byte	0x04, 0x0a
        /*00e6*/ 	.short	(.L_57 - .L_56)
	.align		4
.L_56:
        /*00e8*/ 	.word	index@(.nv.constant0._Z11ass_A_exactPdPiS0_ddiiiiii)
        /*00ec*/ 	.short	0x0380
        /*00ee*/ 	.short	0x0040


	//----- nvinfo : EIATTR_SW_WAR
	.align		4
.L_57:
        /*00f0*/ 	.byte	0x04, 0x36
        /*00f2*/ 	.short	(.L_59 - .L_58)
.L_58:
        /*00f4*/ 	.word	0x00000008
.L_59:


//--------------------- .nv.info._Z9VectorAddPdS_S_di --------------------------
	.section	.nv.info._Z9VectorAddPdS_S_di,"",@"SHT_CUDA_INFO"
	.sectionflags	@""
	.align	4


	//----- nvinfo : EIATTR_CUDA_API_VERSION
	.align		4
        /*0000*/ 	.byte	0x04, 0x37
        /*0002*/ 	.short	(.L_61 - .L_60)
.L_60:
        /*0004*/ 	.word	0x00000082


	//----- nvinfo : EIATTR_KPARAM_INFO
	.align		4
.L_61:
        /*0008*/ 	.byte	0x04, 0x17
        /*000a*/ 	.short	(.L_63 - .L_62)
.L_62:
        /*000c*/ 	.word	0x00000000
        /*0010*/ 	.short	0x0004
        /*0012*/ 	.short	0x0020
        /*0014*/ 	.byte	0x00, 0xf0, 0x11, 0x00


	//----- nvinfo : EIATTR_KPARAM_INFO
	.align		4
.L_63:
        /*0018*/ 	.byte	0x04, 0x17
        /*001a*/ 	.short	(.L_65 - .L_64)
.L_64:
        /*001c*/ 	.word	0x00000000
        /*0020*/ 	.short	0x0003
        /*0022*/ 	.short	0x0018
        /*0024*/ 	.byte	0x00, 0xf0, 0x21, 0x00


	//----- nvinfo : EIATTR_KPARAM_INFO
	.align		4
.L_65:
        /*0028*/ 	.byte	0x04, 0x17
        /*002a*/ 	.short	(.L_67 - .L_66)
.L_66:
        /*002c*/ 	.word	0x00000000
        /*0030*/ 	.short	0x0002
        /*0032*/ 	.short	0x0010
        /*0034*/ 	.byte	0x00, 0xf5, 0x21, 0x00


	//----- nvinfo : EIATTR_KPARAM_INFO
	.align		4
.L_67:
        /*0038*/ 	.byte	0x04, 0x17
        /*003a*/ 	.short	(.L_69 - .L_68)
.L_68:
        /*003c*/ 	.word	0x00000000
        /*0040*/ 	.short	0x0001
        /*0042*/ 	.short	0x0008
        /*0044*/ 	.byte	0x00, 0xf5, 0x21, 0x00


	//----- nvinfo : EIATTR_KPARAM_INFO
	.align		4
.L_69:
        /*0048*/ 	.byte	0x04, 0x17
        /*004a*/ 	.short	(.L_71 - .L_70)
.L_70:
        /*004c*/ 	.word	0x00000000
        /*0050*/ 	.short	0x0000
        /*0052*/ 	.short	0x0000
        /*0054*/ 	.byte	0x00, 0xf5, 0x21, 0x00


	//----- nvinfo : EIATTR_SPARSE_MMA_MASK
	.align		4
.L_71:
        /*0058*/ 	.byte	0x03, 0x50
        /*005a*/ 	.short	0x0000


	//----- nvinfo : EIATTR_MAXREG_COUNT
	.align		4
        /*005c*/ 	.byte	0x03, 0x1b
        /*005e*/ 	.short	0x00ff


	//----- nvinfo : EIATTR_MERCURY_ISA_VERSION
	.align		4
        /*0060*/ 	.byte	0x03, 0x5f
        /*0062*/ 	.short	0x0101


	//----- nvinfo : EIATTR_VRC_CTA_INIT_COUNT
	.align		4
        /*0064*/ 	.byte	0x02, 0x4a
	.zero		1
	.zero		1


	//----- nvinfo : EIATTR_EXIT_INSTR_OFFSETS
	.align		4
        /*0068*/ 	.byte	0x04, 0x1c
        /*006a*/ 	.short	(.L_73 - .L_72)


	//   ....[0]....
.L_72:
        /*006c*/ 	.word	0x00000070


	//   ....[1]....
        /*0070*/ 	.word	0x00000140


	//----- nvinfo : EIATTR_CBANK_PARAM_SIZE
	.align		4
.L_73:
        /*0074*/ 	.byte	0x03, 0x19
        /*0076*/ 	.short	0x0024


	//----- nvinfo : EIATTR_PARAM_CBANK
	.align		4
        /*0078*/ 	.byte	0x04, 0x0a
        /*007a*/ 	.short	(.L_75 - .L_74)
	.align		4
.L_74:
        /*007c*/ 	.word	index@(.nv.constant0._Z9VectorAddPdS_S_di)
        /*0080*/ 	.short	0x0380
        /*0082*/ 	.short	0x0024


	//----- nvinfo : EIATTR_SW_WAR
	.align		4
.L_75:
        /*0084*/ 	.byte	0x04, 0x36
        /*0086*/ 	.short	(.L_77 - .L_76)
.L_76:
        /*0088*/ 	.word	0x00000008
.L_77:


//--------------------- .nv.info._Z5ass_APdPiS0_ddiiiiii --------------------------
	.section	.nv.info._Z5ass_APdPiS0_ddiiiiii,"",@"SHT_CUDA_INFO"
	.sectionflags	@""
	.align	4


	//----- nvinfo : EIATTR_CUDA_API_VERSION
	.align		4
        /*0000*/ 	.byte	0x04, 0x37
        /*0002*/ 	.short	(.L_79 - .L_78)
.L_78:
        /*0004*/ 	.word	0x00000082


	//----- nvinfo : EIATTR_KPARAM_INFO
	.align		4
.L_79:
        /*0008*/ 	.byte	0x04, 0x17
        /*000a*/ 	.short	(.L_81 - .L_80)
.L_80:
        /*000c*/ 	.word	0x00000000
        /*0010*/ 	.short	0x000a
        /*0012*/ 	.short	0x003c
        /*0014*/ 	.byte	0x00, 0xf0, 0x11, 0x00


	//----- nvinfo : EIATTR_KPARAM_INFO
	.align		4
.L_81:
        /*0018*/ 	.byte	0x04, 0x17
        /*001a*/ 	.short	(.L_83 - .L_82)
.L_82:
        /*001c*/ 	.word	0x00000000
        /*0020*/ 	.short	0x0009
        /*0022*/ 	.short	0x0038
        /*0024*/ 	.byte	0x00, 0xf0, 0x11, 0x00


	//----- nvinfo : EIATTR_KPARAM_INFO
	.align		4
.L_83:
        /*0028*/ 	.byte	0x04, 0x17
        /*002a*/ 	.short	(.L_85 - .L_84)
.L_84:
        /*002c*/ 	.word	0x00000000
        /*0030*/ 	.short	0x0008
        /*0032*/ 	.short	0x0034
        /*0034*/ 	.byte	0x00, 0xf0, 0x11, 0x00


	//----- nvinfo : EIATTR_KPARAM_INFO
	.align		4
.L_85:
        /*0038*/ 	.byte	0x04, 0x17
        /*003a*/ 	.short	(.L_87 - .L_86)
.L_86:
        /*003c*/ 	.word	0x00000000
        /*0040*/ 	.short	0x0007
        /*0042*/ 	.short	0x0030
        /*0044*/ 	.byte	0x00, 0xf0, 0x11, 0x00


	//----- nvinfo : EIATTR_KPARAM_INFO
	.align		4
.L_87:
        /*0048*/ 	.byte	0x04, 0x17
        /*004a*/ 	.short	(.L_89 - .L_88)
.L_88:
        /*004c*/ 	.word	0x00000000
        /*0050*/ 	.short	0x0006
        /*0052*/ 	.short	0x002c
        /*0054*/ 	.byte	0x00, 0xf0, 0x11, 0x00


	//----- nvinfo : EIATTR_KPARAM_INFO
	.align		4
.L_89:
        /*0058*/ 	.byte	0x04, 0x17
        /*005a*/ 	.short	(.L_91 - .L_90)
.L_90:
        /*005c*/ 	.word	0x00000000
        /*0060*/ 	.short	0x0005
        /*0062*/ 	.short	0x0028
        /*0064*/ 	.byte	0x00, 0xf0, 0x11, 0x00


	//----- nvinfo : EIATTR_KPARAM_INFO
	.align		4
.L_91:
        /*0068*/ 	.byte	0x04, 0x17
        /*006a*/ 	.short	(.L_93 - .L_92)
.L_92:
        /*006c*/ 	.word	0x00000000
        /*0070*/ 	.short	0x0004
        /*0072*/ 	.short	0x0020
        /*0074*/ 	.byte	0x00, 0xf0, 0x21, 0x00


	//----- nvinfo : EIATTR_KPARAM_INFO
	.align		4
.L_93:
        /*0078*/ 	.byte	0x04, 0x17
        /*007a*/ 	.short	(.L_95 - .L_94)
.L_94:
        /*007c*/ 	.word	0x00000000
        /*0080*/ 	.short	0x0003
        /*0082*/ 	.short	0x0018
        /*0084*/ 	.byte	0x00, 0xf0, 0x21, 0x00


	//----- nvinfo : EIATTR_KPARAM_INFO
	.align		4
.L_95:
        /*0088*/ 	.byte	0x04, 0x17
        /*008a*/ 	.short	(.L_97 - .L_96)
.L_96:
        /*008c*/ 	.word	0x00000000
        /*0090*/ 	.short	0x0002
        /*0092*/ 	.short	0x0010
        /*0094*/ 	.byte	0x00, 0xf5, 0x21, 0x00


	//----- nvinfo : EIATTR_KPARAM_INFO
	.align		4
.L_97:
        /*0098*/ 	.byte	0x04, 0x17
        /*009a*/ 	.short	(.L_99 - .L_98)
.L_98:
        /*009c*/ 	.word	0x00000000
        /*00a0*/ 	.short	0x0001
        /*00a2*/ 	.short	0x0008
        /*00a4*/ 	.byte	0x00, 0xf5, 0x21, 0x00


	//----- nvinfo : EIATTR_KPARAM_INFO
	.align		4
.L_99:
        /*00a8*/ 	.byte	0x04, 0x17
        /*00aa*/ 	.short	(.L_101 - .L_100)
.L_100:
        /*00ac*/ 	.word	0x00000000
        /*00b0*/ 	.short	0x0000
        /*00b2*/ 	.short	0x0000
        /*00b4*/ 	.byte	0x00, 0xf5, 0x21, 0x00


	//----- nvinfo : EIATTR_SPARSE_MMA_MASK
	.align		4
.L_101:
        /*00b8*/ 	.byte	0x03, 0x50
        /*00ba*/ 	.short	0x0000


	//----- nvinfo : EIATTR_MAXREG_COUNT
	.align		4
        /*00bc*/ 	.byte	0x03, 0x1b
        /*00be*/ 	.short	0x00ff


	//----- nvinfo : EIATTR_NUM_BARRIERS
	.align		4
        /*00c0*/ 	.byte	0x02, 0x4c
        /*00c2*/ 	.byte	0x01
	.zero		1


	//----- nvinfo : EIATTR_MERCURY_ISA_VERSION
	.align		4
        /*00c4*/ 	.byte	0x03, 0x5f
        /*00c6*/ 	.short	0x0101


	//----- nvinfo : EIATTR_VRC_CTA_INIT_COUNT
	.align		4
        /*00c8*/ 	.byte	0x02, 0x4a
	.zero		1
	.zero		1


	//----- nvinfo : EIATTR_EXIT_INSTR_OFFSETS
	.align		4
        /*00cc*/ 	.byte	0x04, 0x1c
        /*00ce*/ 	.short	(.L_103 - .L_102)


	//   ....[0]....
.L_102:
        /*00d0*/ 	.word	0x00000ab0


	//   ....[1]....
        /*00d4*/ 	.word	0x00000c40


	//----- nvinfo : EIATTR_CRS_STACK_SIZE
	.align		4
.L_103:
        /*00d8*/ 	.byte	0x04, 0x1e
        /*00da*/ 	.short	(.L_105 - .L_104)
.L_104:
        /*00dc*/ 	.word	0x00000000


	//----- nvinfo : EIATTR_CBANK_PARAM_SIZE
	.align		4
.L_105:
        /*00e0*/ 	.byte	0x03, 0x19
        /*00e2*/ 	.short	0x0040


	//----- nvinfo : EIATTR_PARAM_CBANK
	.align		4
        /*00e4*/ 	.byte	0x04, 0x0a
        /*00e6*/ 	.short	(.L_107 - .L_106)
	.align		4
.L_106:
        /*00e8*/ 	.word	index@(.nv.constant0._Z5ass_APdPiS0_ddiiiiii)
        /*00ec*/ 	.short	0x0380
        /*00ee*/ 	.short	0x0040


	//----- nvinfo : EIATTR_SW_WAR
	.align		4
.L_107:
        /*00f0*/ 	.byte	0x04, 0x36
        /*00f2*/ 	.short	(.L_109 - .L_108)
.L_108:
        /*00f4*/ 	.word	0x00000008
.L_109:


//--------------------- .nv.info._Z17compute_bernsteinPdS_S_S_i --------------------------
	.section	.nv.info._Z17compute_bernsteinPdS_S_S_i,"",@"SHT_CUDA_INFO"
	.sectionflags	@""
	.align	4


	//----- nvinfo : EIATTR_CUDA_API_VERSION
	.align		4
        /*0000*/ 	.byte	0x04, 0x37
        /*0002*/ 	.short	(.L_111 - .L_110)
.L_110:
        /*0004*/ 	.word	0x00000082


	//----- nvinfo : EIATTR_KPARAM_INFO
	.align		4
.L_111:
        /*0008*/ 	.byte	0x04, 0x17
        /*000a*/ 	.short	(.L_113 - .L_112)
.L_112:
        /*000c*/ 	.word	0x00000000
        /*0010*/ 	.short	0x0004
        /*0012*/ 	.short	0x0020
        /*0014*/ 	.byte	0x00, 0xf0, 0x11, 0x00


	//----- nvinfo : EIATTR_KPARAM_INFO
	.align		4
.L_113:
        /*0018*/ 	.byte	0x04, 0x17
        /*001a*/ 	.short	(.L_115 - .L_114)
.L_114:
        /*001c*/ 	.word	0x00000000
        /*0020*/ 	.short	0x0003
        /*0022*/ 	.short	0x0018
        /*0024*/ 	.byte	0x00, 0xf5, 0x21, 0x00


	//----- nvinfo : EIATTR_KPARAM_INFO
	.align		4
.L_115:
        /*0028*/ 	.byte	0x04, 0x17
        /*002a*/ 	.short	(.L_117 - .L_116)
.L_116:
        /*002c*/ 	.word	0x00000000
        /*0030*/ 	.short	0x0002
        /*0032*/ 	.short	0x0010
        /*0034*/ 	.byte	0x00, 0xf5, 0x21, 0x00


	//----- nvinfo : EIATTR_KPARAM_INFO
	.align		4
.L_117:
        /*0038*/ 	.byte	0x04, 0x17
        /*003a*/ 	.short	(.L_119 - .L_118)
.L_118:
        /*003c*/ 	.word	0x00000000
        /*0040*/ 	.short	0x0001
        /*0042*/ 	.short	0x0008
        /*0044*/ 	.byte	0x00, 0xf5, 0x21, 0x00


	//----- nvinfo : EIATTR_KPARAM_INFO
	.align		4
.L_119:
        /*0048*/ 	.byte	0x04, 0x17
        /*004a*/ 	.short	(.L_121 - .L_120)
.L_120:
        /*004c*/ 	.word	0x00000000
        /*0050*/ 	.short	0x0000
        /*0052*/ 	.short	0x0000
        /*0054*/ 	.byte	0x00, 0xf5, 0x21, 0x00


	//----- nvinfo : EIATTR_SPARSE_MMA_MASK
	.align		4
.L_121:
        /*0058*/ 	.byte	0x03, 0x50
        /*005a*/ 	.short	0x0000


	//----- nvinfo : EIATTR_MAXREG_COUNT
	.align		4
        /*005c*/ 	.byte	0x03, 0x1b
        /*005e*/ 	.short	0x00ff


	//----- nvinfo : EIATTR_MERCURY_ISA_VERSION
	.align		4
        /*0060*/ 	.byte	0x03, 0x5f
        /*0062*/ 	.short	0x0101


	//----- nvinfo : EIATTR_VRC_CTA_INIT_COUNT
	.align		4
        /*0064*/ 	.byte	0x02, 0x4a
	.zero		1
	.zero		1


	//----- nvinfo : EIATTR_EXIT_INSTR_OFFSETS
	.align		4
        /*0068*/ 	.byte	0x04, 0x1c
        /*006a*/ 	.short	(.L_123 - .L_122)


	//   ....[0]....
.L_122:
        /*006c*/ 	.word	0x00001730


	//   ....[1]....
        /*0070*/ 	.word	0x00003160


	//   ....[2]....
        /*0074*/ 	.word	0x00004b20


	//----- nvinfo : EIATTR_CRS_STACK_SIZE
	.align		4
.L_123:
        /*0078*/ 	.byte	0x04, 0x1e
        /*007a*/ 	.short	(.L_125 - .L_124)
.L_124:
        /*007c*/ 	.word	0x00000000


	//----- nvinfo : EIATTR_CBANK_PARAM_SIZE
	.align		4
.L_125:
        /*0080*/ 	.byte	0x03, 0x19
        /*0082*/ 	.short	0x0024


	//----- nvinfo : EIATTR_PARAM_CBANK
	.align		4
        /*0084*/ 	.byte	0x04, 0x0a
        /*0086*/ 	.short	(.L_127 - .L_126)
	.align		4
.L_126:
        /*0088*/ 	.word	index@(.nv.constant0._Z17compute_bernsteinPdS_S_S_i)
        /*008c*/ 	.short	0x0380
        /*008e*/ 	.short	0x0024


	//----- nvinfo : EIATTR_SW_WAR
	.align		4
.L_127:
        /*0090*/ 	.byte	0x04, 0x36
        /*0092*/ 	.short	(.L_129 - .L_128)
.L_128:
        /*0094*/ 	.word	0x00000008
.L_129:


//--------------------- .nv.callgraph             --------------------------
	.section	.nv.callgraph,"",@"SHT_CUDA_CALLGRAPH"
	.align	4
	.sectionentsize	8
	.align		4
        /*0000*/ 	.word	0x00000000
	.align		4
        /*0004*/ 	.word	0xffffffff
	.align		4
        /*0008*/ 	.word	0x00000000
	.align		4
        /*000c*/ 	.word	0xfffffffe
	.align		4
        /*0010*/ 	.word	0x00000000
	.align		4
        /*0014*/ 	.word	0xfffffffd
	.align		4
        /*0018*/ 	.word	0x00000000
	.align		4
        /*001c*/ 	.word	0xfffffffc


//--------------------- .text._Z11ass_A_exactPdPiS0_ddiiiiii --------------------------
	.section	.text._Z11ass_A_exactPdPiS0_ddiiiiii,"ax",@progbits
	.align	128
        .global         _Z11ass_A_exactPdPiS0_ddiiiiii
        .type           _Z11ass_A_exactPdPiS0_ddiiiiii,@function
        .size           _Z11ass_A_exactPdPiS0_ddiiiiii,(.L_x_122 - _Z11ass_A_exactPdPiS0_ddiiiiii)
        .other          _Z11ass_A_exactPdPiS0_ddiiiiii,@"STO_CUDA_ENTRY STV_DEFAULT"
_Z11ass_A_exactPdPiS0_ddiiiiii:
.text._Z11ass_A_exactPdPiS0_ddiiiiii:
[----:B------:R-:W-:Y:S01]  /*0000*/  LDC R1, c[0x0][0x37c] ;  /* 0x0000df00ff017b82 */ /* 0x000fe20000000800 */
[----:B------:R-:W0:Y:S07]  /*0010*/  S2R R17, SR_CTAID.Y ;  /* 0x0000000000117919 */ /* 0x000e2e0000002600 */
[----:B------:R-:W0:Y:S01]  /*0020*/  S2UR UR4, SR_CTAID.X ;  /* 0x00000000000479c3 */ /* 0x000e220000002500 */
[----:B------:R-:W1:Y:S07]  /*0030*/  LDCU.64 UR8, c[0x0][0x358] ;  /* 0x00006b00ff0877ac */ /* 0x000e6e0008000a00 */
[----:B------:R-:W0:Y:S08]  /*0040*/  LDC R0, c[0x0][0x3ac] ;  /* 0x0000eb00ff007b82 */ /* 0x000e300000000800 */
[----:B------:R-:W2:Y:S01]  /*0050*/  LDC.64 R2, c[0x0][0x390] ;  /* 0x0000e400ff027b82 */ /* 0x000ea20000000a00 */
[----:B0-----:R-:W-:Y:S01]  /*0060*/  IMAD R17, R17, R0, UR4 ;  /* 0x0000000411117e24 */ /* 0x001fe2000f8e0200 */
[----:B------:R-:W0:Y:S03]  /*0070*/  LDCU UR4, c[0x0][0x3b4] ;  /* 0x00007680ff0477ac */ /* 0x000e260008000800 */
[----:B--2---:R-:W-:-:S05]  /*0080*/  IMAD.WIDE R2, R17, 0x4, R2 ;  /* 0x0000000411027825 */ /* 0x004fca00078e0202 */
[----:B-1----:R-:W0:Y:S01]  /*0090*/  LDG.E R18, desc[UR8][R2.64] ;  /* 0x0000000802127981 */ /* 0x002e22000c1e1900 */
[----:B------:R-:W1:Y:S01]  /*00a0*/  S2R R20, SR_TID.X ;  /* 0x0000000000147919 */ /* 0x000e620000002100 */
[----:B------:R-:W2:Y:S01]  /*00b0*/  S2R R19, SR_TID.Y ;  /* 0x0000000000137919 */ /* 0x000ea20000002200 */
[----:B0-----:R-:W-:-:S13]  /*00c0*/  ISETP.NE.AND P0, PT, R18, UR4, PT ;  /* 0x0000000412007c0c */ /* 0x001fda000bf05270 */
[----:B-12---:R-:W-:Y:S05]  /*00d0*/  @P0 BRA `(.L_x_0) ;  /* 0x0000002800380947 */ /* 0x006fea0003800000 */
[----:B------:R-:W0:Y:S01]  /*00e0*/  LDCU UR6, c[0x0][0x3a8] ;  /* 0x00007500ff0677ac */ /* 0x000e220008000800 */
[----:B------:R-:W-:Y:S01]  /*00f0*/  BSSY.RECONVERGENT B0, `(.L_x_0) ;  /* 0x000028c000007945 */ /* 0x000fe20003800200 */
[----:B0-----:R-:W-:-:S09]  /*0100*/  UISETP.NE.AND UP0, UPT, UR6, 0x1, UPT ;  /* 0x000000010600788c */ /* 0x001fd2000bf05270 */
[----:B------:R-:W-:Y:S05]  /*0110*/  BRA.U UP0, `(.L_x_1) ;  /* 0x0000000900947547 */ /* 0x000fea000b800000 */
[----:B------:R-:W-:Y:S01]  /*0120*/  ISETP.NE.AND P0, PT, R20, R19, PT ;  /* 0x000000131400720c */ /* 0x000fe20003f05270 */
[----:B------:R-:W-:-:S12]  /*0130*/  BSSY.RECONVERGENT B1, `(.L_x_2) ;  /* 0x0000021000017945 */ /* 0x000fd80003800200 */
[----:B------:R-:W-:Y:S05]  /*0140*/  @P0 BRA `(.L_x_3) ;  /* 0x00000000007c0947 */ /* 0x000fea0003800000 */
[----:B------:R-:W0:Y:S01]  /*0150*/  LDC.64 R12, c[0x0][0x398] ;  /* 0x0000e600ff0c7b82 */ /* 0x000e220000000a00 */
[----:B------:R-:W-:-:S07]  /*0160*/  IMAD.MOV.U32 R2, RZ, RZ, 0x1 ;  /* 0x00000001ff027424 */ /* 0x000fce00078e00ff */
[----:B------:R-:W1:Y:S01]  /*0170*/  LDC.64 R10, c[0x0][0x3a0] ;  /* 0x0000e800ff0a7b82 */ /* 0x000e620000000a00 */
[----:B0-----:R-:W-:-:S08]  /*0180*/  DMUL R4, R12, 3 ;  /* 0x400800000c047828 */ /* 0x001fd00000000000 */
[----:B-1----:R-:W-:-:S06]  /*0190*/  DMUL R4, R4, R10 ;  /* 0x0000000a04047228 */ /* 0x002fcc0000000000 */
[----:B------:R-:W0:Y:S02]  /*01a0*/  MUFU.RCP64H R3, R5 ;  /* 0x0000000500037308 */ /* 0x000e240000001800 */
[----:B0-----:R-:W-:-:S08]  /*01b0*/  DFMA R6, -R4, R2, 1 ;  /* 0x3ff000000406742b */ /* 0x001fd00000000102 */
[----:B------:R-:W-:-:S08]  /*01c0*/  DFMA R6, R6, R6, R6 ;  /* 0x000000060606722b */ /* 0x000fd00000000006 */
[----:B------:R-:W-:Y:S02]  /*01d0*/  DFMA R8, R2, R6, R2 ;  /* 0x000000060208722b */ /* 0x000fe40000000002 */
[----:B------:R-:W-:-:S06]  /*01e0*/  DMUL R2, R10, R10 ;  /* 0x0000000a0a027228 */ /* 0x000fcc0000000000 */
[----:B------:R-:W-:Y:S02]  /*01f0*/  DFMA R10, -R4, R8, 1 ;  /* 0x3ff00000040a742b */ /* 0x000fe40000000108 */
[----:B------:R-:W-:-:S06]  /*0200*/  DFMA R6, R12, R12, R2 ;  /* 0x0000000c0c06722b */ /* 0x000fcc0000000002 */
[----:B------:R-:W-:-:S04]  /*0210*/  DFMA R10, R8, R10, R8 ;  /* 0x0000000a080a722b */ /* 0x000fc80000000008 */
[----:B------:R-:W-:-:S04]  /*0220*/  FSETP.GEU.AND P1, PT, |R7|, 6.5827683646048100446e-37, PT ;  /* 0x036000000700780b */ /* 0x000fc80003f2e200 */
[----:B------:R-:W-:-:S08]  /*0230*/  DMUL R2, R6, R10 ;  /* 0x0000000a06027228 */ /* 0x000fd00000000000 */
[----:B------:R-:W-:-:S08]  /*0240*/  DFMA R8, -R4, R2, R6 ;  /* 0x000000020408722b */ /* 0x000fd00000000106 */
[----:B------:R-:W-:-:S10]  /*0250*/  DFMA R2, R10, R8, R2 ;  /* 0x000000080a02722b */ /* 0x000fd40000000002 */
[----:B------:R-:W-:-:S05]  /*0260*/  FFMA R0, RZ, R5, R3 ;  /* 0x00000005ff007223 */ /* 0x000fca0000000003 */
[----:B------:R-:W-:-:S13]  /*0270*/  FSETP.GT.AND P0, PT, |R0|, 1.469367938527859385e-39, PT ;  /* 0x001000000000780b */ /* 0x000fda0003f04200 */
[----:B------:R-:W-:Y:S05]  /*0280*/  @P0 BRA P1, `(.L_x_4) ;  /* 0x0000000000140947 */ /* 0x000fea0000800000 */
[----:B------:R-:W-:Y:S01]  /*0290*/  IMAD.MOV.U32 R2, RZ, RZ, R4 ;  /* 0x000000ffff027224 */ /* 0x000fe200078e0004 */
[----:B------:R-:W-:-:S07]  /*02a0*/  MOV R16, 0x2c0 ;  /* 0x000002c000107802 */ /* 0x000fce0000000f00 */
[----:B------:R-:W-:Y:S05]  /*02b0*/  CALL.REL.NOINC `($__internal_0_$__cuda_sm20_div_rn_f64_full) ;  /* 0x0000002800347944 */ /* 0x000fea0003c00000 */
[----:B------:R-:W-:Y:S02]  /*02c0*/  IMAD.MOV.U32 R2, RZ, RZ, R10 ;  /* 0x000000ffff027224 */ /* 0x000fe400078e000a */
[----:B------:R-:W-:-:S07]  /*02d0*/  IMAD.MOV.U32 R3, RZ, RZ, R11 ;  /* 0x000000ffff037224 */ /* 0x000fce00078e000b */
.L_x_4:
[----:B------:R-:W0:Y:S01]  /*02e0*/  S2UR UR5, SR_CgaCtaId ;  /* 0x00000000000579c3 */ /* 0x000e220000008800 */
[----:B------:R-:W-:Y:S01]  /*02f0*/  UMOV UR4, 0x400 ;  /* 0x0000040000047882 */ /* 0x000fe20000000000 */
[----:B------:R-:W-:Y:S01]  /*0300*/  IMAD R0, R20, 0x4, R20 ;  /* 0x0000000414007824 */ /* 0x000fe200078e0214 */
[----:B0-----:R-:W-:-:S06]  /*0310*/  ULEA UR4, UR5, UR4, 0x18 ;  /* 0x0000000405047291 */ /* 0x001fcc000f8ec0ff */
[----:B------:R-:W-:-:S05]  /*0320*/  LEA R5, R0, UR4, 0x3 ;  /* 0x0000000400057c11 */ /* 0x000fca000f8e18ff */
[----:B------:R0:W-:Y:S02]  /*0330*/  STS.64 [R5], R2 ;  /* 0x0000000205007388 */ /* 0x0001e40000000a00 */
.L_x_3:
[----:B------:R-:W-:Y:S05]  /*0340*/  BSYNC.RECONVERGENT B1 ;  /* 0x0000000000017941 */ /* 0x000fea0003800200 */
.L_x_2:
[----:B------:R-:W1:Y:S01]  /*0350*/  S2UR UR5, SR_CgaCtaId ;  /* 0x00000000000579c3 */ /* 0x000e620000008800 */
[C---:B------:R-:W-:Y:S01]  /*0360*/  ISETP.NE.AND P0, PT, R19.reuse, 0x1, PT ;  /* 0x000000011300780c */ /* 0x040fe20003f05270 */
[----:B------:R-:W-:Y:S01]  /*0370*/  UMOV UR4, 0x400 ;  /* 0x0000040000047882 */ /* 0x000fe20000000000 */
[C---:B------:R-:W-:Y:S01]  /*0380*/  ISETP.NE.AND P1, PT, R19.reuse, RZ, PT ;  /* 0x000000ff1300720c */ /* 0x040fe20003f25270 */
[----:B------:R-:W-:Y:S01]  /*0390*/  IMAD R22, R19, 0x4, R20 ;  /* 0x0000000413167824 */ /* 0x000fe200078e0214 */
[C---:B------:R-:W-:Y:S01]  /*03a0*/  ISETP.EQ.AND P0, PT, R20.reuse, RZ, !P0 ;  /* 0x000000ff1400720c */ /* 0x040fe20004702270 */
[----:B------:R-:W-:Y:S01]  /*03b0*/  BSSY.RECONVERGENT B1, `(.L_x_5) ;  /* 0x0000029000017945 */ /* 0x000fe20003800200 */
[----:B------:R-:W-:-:S03]  /*03c0*/  ISETP.EQ.AND P1, PT, R20, 0x1, !P1 ;  /* 0x000000011400780c */ /* 0x000fc60004f22270 */
[----:B------:R-:W-:Y:S01]  /*03d0*/  BSSY.RELIABLE B2, `(.L_x_6) ;  /* 0x000000b000027945 */ /* 0x000fe20003800100 */
[----:B------:R-:W-:Y:S01]  /*03e0*/  PLOP3.LUT P0, PT, P0, P1, PT, 0xf8, 0x8f ;  /* 0x00000000008f781c */ /* 0x000fe20000703f70 */
[----:B-1----:R-:W-:-:S06]  /*03f0*/  ULEA UR4, UR5, UR4, 0x18 ;  /* 0x0000000405047291 */ /* 0x002fcc000f8ec0ff */
[----:B------:R-:W-:-:S06]  /*0400*/  LEA R22, R22, UR4, 0x3 ;  /* 0x0000000416167c11 */ /* 0x000fcc000f8e18ff */
[----:B------:R-:W-:Y:S05]  /*0410*/  @P0 BRA `(.L_x_7) ;  /* 0x0000000000180947 */ /* 0x000fea0003800000 */
[C---:B------:R-:W-:Y:S02]  /*0420*/  ISETP.NE.AND P1, PT, R19.reuse, 0x3, PT ;  /* 0x000000031300780c */ /* 0x040fe40003f25270 */
[----:B------:R-:W-:Y:S02]  /*0430*/  ISETP.NE.AND P0, PT, R19, 0x2, PT ;  /* 0x000000021300780c */ /* 0x000fe40003f05270 */
[C---:B------:R-:W-:Y:S02]  /*0440*/  ISETP.EQ.AND P1, PT, R20.reuse, 0x2, !P1 ;  /* 0x000000021400780c */ /* 0x040fe40004f22270 */
[----:B------:R-:W-:-:S13]  /*0450*/  ISETP.NE.OR P0, PT, R20, 0x3, P0 ;  /* 0x000000031400780c */ /* 0x000fda0000705670 */
[----:B------:R-:W-:Y:S05]  /*0460*/  @P0 BREAK.RELIABLE !P1, B2 ;  /* 0x0000000000020942 */ /* 0x000fea0004800100 */
[----:B------:R-:W-:Y:S05]  /*0470*/  @P0 BRA !P1, `(.L_x_8) ;  /* 0x0000000000700947 */ /* 0x000fea0004800000 */
.L_x_7:
[----:B------:R-:W-:Y:S05]  /*0480*/  BSYNC.RELIABLE B2 ;  /* 0x0000000000027941 */ /* 0x000fea0003800100 */
.L_x_6:
[----:B0-----:R-:W0:Y:S01]  /*0490*/  LDC.64 R2, c[0x0][0x398] ;  /* 0x0000e600ff027b82 */ /* 0x001e220000000a00 */
[----:B------:R-:W-:-:S07]  /*04a0*/  IMAD.MOV.U32 R8, RZ, RZ, 0x1 ;  /* 0x00000001ff087424 */ /* 0x000fce00078e00ff */
[----:B------:R-:W1:Y:S01]  /*04b0*/  LDC.64 R12, c[0x0][0x3a0] ;  /* 0x0000e800ff0c7b82 */ /* 0x000e620000000a00 */
[----:B0-----:R-:W-:-:S08]  /*04c0*/  DMUL R4, R2, 6 ;  /* 0x4018000002047828 */ /* 0x001fd00000000000 */
[----:B-1----:R-:W-:-:S06]  /*04d0*/  DMUL R4, R4, R12 ;  /* 0x0000000c04047228 */ /* 0x002fcc0000000000 */
[----:B------:R-:W0:Y:S02]  /*04e0*/  MUFU.RCP64H R9, R5 ;  /* 0x0000000500097308 */ /* 0x000e240000001800 */
[----:B0-----:R-:W-:-:S08]  /*04f0*/  DFMA R6, -R4, R8, 1 ;  /* 0x3ff000000406742b */ /* 0x001fd00000000108 */
[----:B------:R-:W-:Y:S02]  /*0500*/  DFMA R10, R6, R6, R6 ;  /* 0x00000006060a722b */ /* 0x000fe40000000006 */
[----:B------:R-:W-:-:S06]  /*0510*/  DADD R6, R12, R12 ;  /* 0x000000000c067229 */ /* 0x000fcc000000000c */
[----:B------:R-:W-:Y:S02]  /*0520*/  DFMA R10, R8, R10, R8 ;  /* 0x0000000a080a722b */ /* 0x000fe40000000008 */
[----:B------:R-:W-:-:S06]  /*0530*/  DMUL R6, R6, R12 ;  /* 0x0000000c06067228 */ /* 0x000fcc0000000000 */
[----:B------:R-:W-:Y:S02]  /*0540*/  DFMA R8, -R4, R10, 1 ;  /* 0x3ff000000408742b */ /* 0x000fe4000000010a */
[----:B------:R-:W-:-:S06]  /*0550*/  DFMA R6, R2, R2, -R6 ;  /* 0x000000020206722b */ /* 0x000fcc0000000806 */
        /* <DEDUP_REMOVED lines=13> */
.L_x_9:
[----:B------:R1:W-:Y:S02]  /*0630*/  STS.64 [R22], R2 ;  /* 0x0000000216007388 */ /* 0x0003e40000000a00 */
.L_x_8:
[----:B------:R-:W-:Y:S05]  /*0640*/  BSYNC.RECONVERGENT B1 ;  /* 0x0000000000017941 */ /* 0x000fea0003800200 */
.L_x_5:
[----:B------:R-:W-:Y:S05]  /*0650*/  WARPSYNC.ALL ;  /* 0x0000000000007948 */ /* 0x000fea0003800000 */
[----:B------:R-:W-:Y:S01]  /*0660*/  ISETP.NE.AND P0, PT, R19, 0x2, PT ;  /* 0x000000021300780c */ /* 0x000fe20003f05270 */
[----:B------:R-:W-:Y:S01]  /*0670*/  BSSY.RECONVERGENT B1, `(.L_x_10) ;  /* 0x0000028000017945 */ /* 0x000fe20003800200 */
[----:B------:R-:W-:-:S03]  /*0680*/  ISETP.EQ.AND P1, PT, R20, RZ, PT ;  /* 0x000000ff1400720c */ /* 0x000fc60003f22270 */
[----:B------:R-:W-:Y:S10]  /*0690*/  BSSY.RELIABLE B2, `(.L_x_11) ;  /* 0x000000b000027945 */ /* 0x000ff40003800100 */
[----:B------:R-:W-:Y:S05]  /*06a0*/  @!P0 BRA P1, `(.L_x_12) ;  /* 0x0000000000248947 */ /* 0x000fea0000800000 */
[C---:B------:R-:W-:Y:S02]  /*06b0*/  ISETP.NE.AND P0, PT, R19.reuse, RZ, PT ;  /* 0x000000ff1300720c */ /* 0x040fe40003f05270 */
[C---:B------:R-:W-:Y:S02]  /*06c0*/  ISETP.NE.AND P1, PT, R19.reuse, 0x1, PT ;  /* 0x000000011300780c */ /* 0x040fe40003f25270 */
[----:B------:R-:W-:Y:S02]  /*06d0*/  ISETP.NE.AND P2, PT, R19, 0x3, PT ;  /* 0x000000031300780c */ /* 0x000fe40003f45270 */
[C---:B------:R-:W-:Y:S02]  /*06e0*/  ISETP.EQ.AND P0, PT, R20.reuse, 0x2, !P0 ;  /* 0x000000021400780c */ /* 0x040fe40004702270 */
[C---:B------:R-:W-:Y:S02]  /*06f0*/  ISETP.EQ.AND P1, PT, R20.reuse, 0x3, !P1 ;  /* 0x000000031400780c */ /* 0x040fe40004f22270 */
[----:B------:R-:W-:-:S04]  /*0700*/  ISETP.NE.OR P2, PT, R20, 0x1, P2 ;  /* 0x000000011400780c */ /* 0x000fc80001745670 */
[----:B------:R-:W-:-:S13]  /*0710*/  PLOP3.LUT P0, PT, P2, P0, P1, 0x10, 0x0 ;  /* 0x000000000000781c */ /* 0x000fda0001700210 */
[----:B------:R-:W-:Y:S05]  /*0720*/  @P0 BREAK.RELIABLE B2 ;  /* 0x0000000000020942 */ /* 0x000fea0003800100 */
[----:B------:R-:W-:Y:S05]  /*0730*/  @P0 BRA `(.L_x_13) ;  /* 0x00000000006c0947 */ /* 0x000fea0003800000 */
.L_x_12:
[----:B------:R-:W-:Y:S05]  /*0740*/  BSYNC.RELIABLE B2 ;  /* 0x0000000000027941 */ /* 0x000fea0003800100 */
.L_x_11:
[----:B01----:R-:W0:Y:S01]  /*0750*/  LDC.64 R2, c[0x0][0x398] ;  /* 0x0000e600ff027b82 */ /* 0x003e220000000a00 */
[----:B------:R-:W-:-:S07]  /*0760*/  IMAD.MOV.U32 R6, RZ, RZ, 0x1 ;  /* 0x00000001ff067424 */ /* 0x000fce00078e00ff */
[----:B------:R-:W1:Y:S01]  /*0770*/  LDC.64 R10, c[0x0][0x3a0] ;  /* 0x0000e800ff0a7b82 */ /* 0x000e620000000a00 */
[----:B0-----:R-:W-:-:S08]  /*0780*/  DMUL R4, R2, -6 ;  /* 0xc018000002047828 */ /* 0x001fd00000000000 */
        /* <DEDUP_REMOVED lines=21> */
.L_x_14:
[----:B------:R2:W-:Y:S02]  /*08e0*/  STS.64 [R22], R2 ;  /* 0x0000000216007388 */ /* 0x0005e40000000a00 */
.L_x_13:
[----:B------:R-:W-:Y:S05]  /*08f0*/  BSYNC.RECONVERGENT B1 ;  /* 0x0000000000017941 */ /* 0x000fea0003800200 */
.L_x_10:
[----:B------:R-:W-:Y:S05]  /*0900*/  WARPSYNC.ALL ;  /* 0x0000000000007948 */ /* 0x000fea0003800000 */
[C---:B------:R-:W-:Y:S02]  /*0910*/  ISETP.NE.AND P1, PT, R19.reuse, 0x1, PT ;  /* 0x000000011300780c */ /* 0x040fe40003f25270 */
[C---:B------:R-:W-:Y:S02]  /*0920*/  ISETP.NE.AND P2, PT, R19.reuse, 0x2, PT ;  /* 0x000000021300780c */ /* 0x040fe40003f45270 */
[C---:B------:R-:W-:Y:S02]  /*0930*/  ISETP.NE.AND P3, PT, R19.reuse, 0x3, PT ;  /* 0x000000031300780c */ /* 0x040fe40003f65270 */
[----:B------:R-:W-:-:S02]  /*0940*/  ISETP.NE.AND P0, PT, R19, RZ, PT ;  /* 0x000000ff1300720c */ /* 0x000fc40003f05270 */
[C---:B------:R-:W-:Y:S02]  /*0950*/  ISETP.EQ.AND P1, PT, R20.reuse, 0x2, !P1 ;  /* 0x000000021400780c */ /* 0x040fe40004f22270 */
[C---:B------:R-:W-:Y:S02]  /*0960*/  ISETP.EQ.AND P2, PT, R20.reuse, 0x1, !P2 ;  /* 0x000000011400780c */ /* 0x040fe40005742270 */
[C---:B------:R-:W-:Y:S02]  /*0970*/  ISETP.EQ.AND P3, PT, R20.reuse, RZ, !P3 ;  /* 0x000000ff1400720c */ /* 0x040fe40005f62270 */
[----:B------:R-:W-:Y:S02]  /*0980*/  ISETP.NE.OR P0, PT, R20, 0x3, P0 ;  /* 0x000000031400780c */ /* 0x000fe40000705670 */
[----:B------:R-:W-:-:S13]  /*0990*/  PLOP3.LUT P1, PT, P3, P1, P2, 0xfe, 0x0 ;  /* 0x000000000000781c */ /* 0x000fda0001f23f26 */
[----:B------:R-:W-:Y:S05]  /*09a0*/  @!P1 BRA P0, `(.L_x_15) ;  /* 0x0000002000009947 */ /* 0x000fea0000000000 */
[----:B------:R-:W3:Y:S01]  /*09b0*/  LDC.64 R8, c[0x0][0x398] ;  /* 0x0000e600ff087b82 */ /* 0x000ee20000000a00 */
[----:B------:R-:W-:-:S07]  /*09c0*/  IMAD.MOV.U32 R10, RZ, RZ, 0x1 ;  /* 0x00000001ff0a7424 */ /* 0x000fce00078e00ff */
[----:B012---:R-:W0:Y:S01]  /*09d0*/  LDC.64 R2, c[0x0][0x3a0] ;  /* 0x0000e800ff027b82 */ /* 0x007e220000000a00 */
[----:B---3--:R-:W-:-:S08]  /*09e0*/  DMUL R4, R8, 6 ;  /* 0x4018000008047828 */ /* 0x008fd00000000000 */
[----:B0-----:R-:W-:-:S06]  /*09f0*/  DMUL R4, R4, R2 ;  /* 0x0000000204047228 */ /* 0x001fcc0000000000 */
        /* <DEDUP_REMOVED lines=21> */
.L_x_16:
[----:B------:R3:W-:Y:S01]  /*0b50*/  STS.64 [R22], R2 ;  /* 0x0000000216007388 */ /* 0x0007e20000000a00 */
[----:B------:R-:W-:Y:S05]  /*0b60*/  BRA `(.L_x_15) ;  /* 0x0000001c00907947 */ /* 0x000fea0003800000 */
.L_x_1:
[----:B------:R-:W-:Y:S01]  /*0b70*/  LOP3.LUT P0, RZ, R20, R19, RZ, 0xfc, !PT ;  /* 0x0000001314ff7212 */ /* 0x000fe2000780fcff */
[----:B------:R-:W-:-:S12]  /*0b80*/  BSSY.RECONVERGENT B1, `(.L_x_17) ;  /* 0x0000026000017945 */ /* 0x000fd80003800200 */
[----:B------:R-:W-:Y:S05]  /*0b90*/  @P0 BRA `(.L_x_18) ;  /* 0x0000000000900947 */ /* 0x000fea0003800000 */
[----:B------:R-:W0:Y:S01]  /*0ba0*/  LDC.64 R10, c[0x0][0x3a0] ;  /* 0x0000e800ff0a7b82 */ /* 0x000e220000000a00 */
[----:B------:R-:W-:Y:S01]  /*0bb0*/  UIMAD UR4, UR6, UR6, URZ ;  /* 0x00000006060472a4 */ /* 0x000fe2000f8e02ff */
[----:B------:R-:W-:-:S03]  /*0bc0*/  IMAD.MOV.U32 R6, RZ, RZ, 0x1 ;  /* 0x00000001ff067424 */ /* 0x000fc600078e00ff */
[----:B------:R-:W-:-:S03]  /*0bd0*/  ULEA UR4, UR4, 0xffffffff, 0x2 ;  /* 0xffffffff04047891 */ /* 0x000fc6000f8e10ff */
[----:B------:R-:W0:Y:S06]  /*0be0*/  LDC.64 R12, c[0x0][0x398] ;  /* 0x0000e600ff0c7b82 */ /* 0x000e2c0000000a00 */
[----:B------:R-:W1:Y:S01]  /*0bf0*/  I2F.F64 R2, UR4 ;  /* 0x0000000400027d12 */ /* 0x000e620008201c00 */
[C---:B0-----:R-:W-:Y:S02]  /*0c00*/  DMUL R4, R10.reuse, R12 ;  /* 0x0000000c0a047228 */ /* 0x041fe40000000000 */
[----:B------:R-:W-:-:S06]  /*0c10*/  DMUL R10, R10, R10 ;  /* 0x0000000a0a0a7228 */ /* 0x000fcc0000000000 */
[----:B-1----:R-:W-:Y:S01]  /*0c20*/  DMUL R4, R4, R2 ;  /* 0x0000000204047228 */ /* 0x002fe20000000000 */
[----:B------:R-:W0:Y:S01]  /*0c30*/  I2F.F64 R2, UR6 ;  /* 0x0000000600027d12 */ /* 0x000e220008201c00 */
[----:B------:R-:W-:-:S07]  /*0c40*/  DFMA R10, R12, R12, R10 ;  /* 0x0000000c0c0a722b */ /* 0x000fce000000000a */
[----:B------:R-:W1:Y:S02]  /*0c50*/  MUFU.RCP64H R7, R5 ;  /* 0x0000000500077308 */ /* 0x000e640000001800 */
[----:B-1----:R-:W-:-:S08]  /*0c60*/  DFMA R8, -R4, R6, 1 ;  /* 0x3ff000000408742b */ /* 0x002fd00000000106 */
[----:B------:R-:W-:-:S08]  /*0c70*/  DFMA R8, R8, R8, R8 ;  /* 0x000000080808722b */ /* 0x000fd00000000008 */
[----:B------:R-:W-:Y:S02]  /*0c80*/  DFMA R8, R6, R8, R6 ;  /* 0x000000080608722b */ /* 0x000fe40000000006 */
[----:B0-----:R-:W-:-:S06]  /*0c90*/  DMUL R6, R10, R2 ;  /* 0x000000020a067228 */ /* 0x001fcc0000000000 */
[----:B------:R-:W-:Y:S02]  /*0ca0*/  DFMA R10, -R4, R8, 1 ;  /* 0x3ff00000040a742b */ /* 0x000fe40000000108 */
[----:B------:R-:W-:-:S06]  /*0cb0*/  DMUL R6, R2, R6 ;  /* 0x0000000602067228 */ /* 0x000fcc0000000000 */
        /* <DEDUP_REMOVED lines=13> */
.L_x_19:
[----:B------:R-:W0:Y:S01]  /*0d90*/  S2UR UR5, SR_CgaCtaId ;  /* 0x00000000000579c3 */ /* 0x000e220000008800 */
[----:B------:R-:W-:Y:S02]  /*0da0*/  UMOV UR4, 0x400 ;  /* 0x0000040000047882 */ /* 0x000fe40000000000 */
[----:B0-----:R-:W-:-:S06]  /*0db0*/  ULEA UR4, UR5, UR4, 0x18 ;  /* 0x0000000405047291 */ /* 0x001fcc000f8ec0ff */
[----:B------:R-:W-:-:S05]  /*0dc0*/  LEA R5, R20, UR4, 0x3 ;  /* 0x0000000414057c11 */ /* 0x000fca000f8e18ff */
[----:B------:R0:W-:Y:S02]  /*0dd0*/  STS.64 [R5], R2 ;  /* 0x0000000205007388 */ /* 0x0001e40000000a00 */
.L_x_18:
[----:B------:R-:W-:Y:S05]  /*0de0*/  BSYNC.RECONVERGENT B1 ;  /* 0x0000000000017941 */ /* 0x000fea0003800200 */
.L_x_17:
[----:B------:R-:W1:Y:S01]  /*0df0*/  LDCU UR7, c[0x0][0x3a8] ;  /* 0x00007500ff0777ac */ /* 0x000e620008000800 */
[----:B------:R-:W-:Y:S01]  /*0e00*/  ISETP.NE.AND P0, PT, R19, 0x1, PT ;  /* 0x000000011300780c */ /* 0x000fe20003f05270 */
[----:B------:R-:W-:Y:S03]  /*0e10*/  BSSY.RECONVERGENT B1, `(.L_x_20) ;  /* 0x0000033000017945 */ /* 0x000fe60003800200 */
[----:B------:R-:W-:Y:S01]  /*0e20*/  ISETP.NE.OR P0, PT, R20, 0x1, P0 ;  /* 0x000000011400780c */ /* 0x000fe20000705670 */
[----:B-1----:R-:W-:-:S04]  /*0e30*/  UIADD3 UR5, UPT, UPT, -UR7, URZ, URZ ;  /* 0x000000ff07057290 */ /* 0x002fc8000fffe1ff */
[----:B------:R-:W-:-:S08]  /*0e40*/  ULEA UR5, UR5, 0x1, 0x1 ;  /* 0x0000000105057891 */ /* 0x000fd0000f8e08ff */
[----:B------:R-:W-:Y:S05]  /*0e50*/  @P0 BRA `(.L_x_21) ;  /* 0x0000000000b80947 */ /* 0x000fea0003800000 */
[----:B------:R-:W1:Y:S01]  /*0e60*/  LDC.64 R8, c[0x0][0x398] ;  /* 0x0000e600ff087b82 */ /* 0x000e620000000a00 */
[----:B0-----:R-:W0:Y:S01]  /*0e70*/  I2F.F64 R4, UR5 ;  /* 0x0000000500047d12 */ /* 0x001e220008201c00 */
[----:B------:R-:W-:Y:S02]  /*0e80*/  ULEA UR4, UR7, 0xfffffffd, 0x1 ;  /* 0xfffffffd07047891 */ /* 0x000fe4000f8e08ff */
[----:B------:R-:W-:-:S04]  /*0e90*/  ULEA UR6, UR7, 0x1, 0x1 ;  /* 0x0000000107067891 */ /* 0x000fc8000f8e08ff */
[----:B------:R-:W1:Y:S01]  /*0ea0*/  LDC.64 R6, c[0x0][0x3a0] ;  /* 0x0000e800ff067b82 */ /* 0x000e620000000a00 */
[----:B------:R-:W2:Y:S08]  /*0eb0*/  I2F.F64 R14, UR7 ;  /* 0x00000007000e7d12 */ /* 0x000eb00008201c00 */
[----:B------:R-:W3:Y:S01]  /*0ec0*/  I2F.F64 R2, UR4 ;  /* 0x0000000400027d12 */ /* 0x000ee20008201c00 */
[----:B------:R-:W-:-:S07]  /*0ed0*/  UIMAD UR4, UR4, UR7, 0x1 ;  /* 0x00000001040474a4 */ /* 0x000fce000f8e0207 */
[----:B------:R-:W4:Y:S01]  /*0ee0*/  I2F.F64 R12, UR6 ;  /* 0x00000006000c7d12 */ /* 0x000f220008201c00 */
[-C--:B-1----:R-:W-:Y:S02]  /*0ef0*/  DMUL R10, R6, R8.reuse ;  /* 0x00000008060a7228 */ /* 0x082fe40000000000 */
[----:B------:R-:W-:Y:S02]  /*0f00*/  DMUL R8, R8, R8 ;  /* 0x0000000808087228 */ /* 0x000fe40000000000 */
[----:B------:R-:W-:-:S04]  /*0f10*/  DMUL R6, R6, R6 ;  /* 0x0000000606067228 */ /* 0x000fc80000000000 */
[----:B0-----:R-:W-:Y:S02]  /*0f20*/  DMUL R10, R10, R4 ;  /* 0x000000040a0a7228 */ /* 0x001fe40000000000 */
[----:B--2---:R-:W-:-:S06]  /*0f30*/  DMUL R8, R14, R8 ;  /* 0x000000080e087228 */ /* 0x004fcc0000000000 */
[----:B------:R-:W-:-:S08]  /*0f40*/  DMUL R10, R4, R10 ;  /* 0x0000000a040a7228 */ /* 0x000fd00000000000 */
[----:B---3--:R-:W-:Y:S01]  /*0f50*/  DMUL R4, R2, R10 ;  /* 0x0000000a02047228 */ /* 0x008fe20000000000 */
[----:B------:R-:W-:-:S07]  /*0f60*/  IMAD.MOV.U32 R10, RZ, RZ, 0x1 ;  /* 0x00000001ff0a7424 */ /* 0x000fce00078e00ff */
[----:B----4-:R-:W-:Y:S01]  /*0f70*/  DMUL R4, R4, R12 ;  /* 0x0000000c04047228 */ /* 0x010fe20000000000 */
[----:B------:R-:W0:Y:S01]  /*0f80*/  I2F.F64 R12, UR4 ;  /* 0x00000004000c7d12 */ /* 0x000e220008201c00 */
[----:B------:R-:W-:-:S07]  /*0f90*/  UIMAD UR4, UR7, UR7, URZ ;  /* 0x00000007070472a4 */ /* 0x000fce000f8e02ff */
[----:B------:R-:W1:Y:S01]  /*0fa0*/  MUFU.RCP64H R11, R5 ;  /* 0x00000005000b7308 */ /* 0x000e620000001800 */
[----:B0-----:R-:W-:-:S07]  /*0fb0*/  DMUL R12, R6, R12 ;  /* 0x0000000c060c7228 */ /* 0x001fce0000000000 */
[----:B------:R-:W0:Y:S01]  /*0fc0*/  I2F.F64.U32 R6, UR4 ;  /* 0x0000000400067d12 */ /* 0x000e220008201800 */
[----:B------:R-:W-:Y:S02]  /*0fd0*/  DFMA R8, R8, R2, R12 ;  /* 0x000000020808722b */ /* 0x000fe4000000000c */
[----:B-1----:R-:W-:-:S06]  /*0fe0*/  DFMA R22, -R4, R10, 1 ;  /* 0x3ff000000416742b */ /* 0x002fcc000000010a */
[----:B0-----:R-:W-:Y:S02]  /*0ff0*/  DMUL R6, R6, R8 ;  /* 0x0000000806067228 */ /* 0x001fe40000000000 */
[----:B------:R-:W-:-:S08]  /*1000*/  DFMA R22, R22, R22, R22 ;  /* 0x000000161616722b */ /* 0x000fd00000000016 */
[----:B------:R-:W-:Y:S01]  /*1010*/  DFMA R22, R10, R22, R10 ;  /* 0x000000160a16722b */ /* 0x000fe2000000000a */
[----:B------:R-:W-:-:S07]  /*1020*/  FSETP.GEU.AND P1, PT, |R7|, 6.5827683646048100446e-37, PT ;  /* 0x036000000700780b */ /* 0x000fce0003f2e200 */
[----:B------:R-:W-:-:S08]  /*1030*/  DFMA R2, -R4, R22, 1 ;  /* 0x3ff000000402742b */ /* 0x000fd00000000116 */
[----:B------:R-:W-:-:S08]  /*1040*/  DFMA R2, R22, R2, R22 ;  /* 0x000000021602722b */ /* 0x000fd00000000016 */
        /* <DEDUP_REMOVED lines=11> */
.L_x_22:
[----:B------:R-:W0:Y:S01]  /*1100*/  S2UR UR6, SR_CgaCtaId ;  /* 0x00000000000679c3 */ /* 0x000e220000008800 */
[----:B------:R-:W-:Y:S02]  /*1110*/  UMOV UR4, 0x400 ;  /* 0x0000040000047882 */ /* 0x000fe40000000000 */
[----:B0-----:R-:W-:-:S09]  /*1120*/  ULEA UR4, UR6, UR4, 0x18 ;  /* 0x0000000406047291 */ /* 0x001fd2000f8ec0ff */
[----:B------:R1:W-:Y:S03]  /*1130*/  STS.64 [UR4+0x28], R2 ;  /* 0x00002802ff007988 */ /* 0x0003e60008000a04 */
.L_x_21:
[----:B------:R-:W-:Y:S05]  /*1140*/  BSYNC.RECONVERGENT B1 ;  /* 0x0000000000017941 */ /* 0x000fea0003800200 */
.L_x_20:
[----:B------:R-:W-:Y:S01]  /*1150*/  ISETP.NE.AND P0, PT, R19, 0x2, PT ;  /* 0x000000021300780c */ /* 0x000fe20003f05270 */
[----:B------:R-:W-:Y:S03]  /*1160*/  BSSY.RECONVERGENT B1, `(.L_x_23) ;  /* 0x000002f000017945 */ /* 0x000fe60003800200 */
[----:B------:R-:W-:-:S13]  /*1170*/  ISETP.NE.OR P0, PT, R20, 0x2, P0 ;  /* 0x000000021400780c */ /* 0x000fda0000705670 */
[----:B------:R-:W-:Y:S05]  /*1180*/  @P0 BRA `(.L_x_24) ;  /* 0x0000000000b00947 */ /* 0x000fea0003800000 */
[----:B------:R-:W2:Y:S01]  /*1190*/  LDCU UR4, c[0x0][0x3a8] ;  /* 0x00007500ff0477ac */ /* 0x000ea20008000800 */
[----:B------:R-:W1:Y:S08]  /*11a0*/  LDC.64 R6, c[0x0][0x3a0] ;  /* 0x0000e800ff067b82 */ /* 0x000e700000000a00 */
[----:B------:R-:W1:Y:S01]  /*11b0*/  LDC.64 R8, c[0x0][0x398] ;  /* 0x0000e600ff087b82 */ /* 0x000e620000000a00 */
[----:B--2---:R-:W-:-:S04]  /*11c0*/  UIADD3 UR5, UPT, UPT, -UR4, URZ, URZ ;  /* 0x000000ff04057290 */ /* 0x004fc8000fffe1ff */
[----:B------:R-:W-:-:S09]  /*11d0*/  ULEA UR5, UR5, 0x1, 0x1 ;  /* 0x0000000105057891 */ /* 0x000fd2000f8e08ff */
[----:B0-----:R-:W0:Y:S01]  /*11e0*/  I2F.F64 R4, UR5 ;  /* 0x0000000500047d12 */ /* 0x001e220008201c00 */
[----:B------:R-:W-:Y:S01]  /*11f0*/  ULEA UR5, UR4, 0x1, 0x1 ;  /* 0x0000000104057891 */ /* 0x000fe2000f8e08ff */
[----:B-1----:R-:W-:-:S08]  /*1200*/  DMUL R2, R6, R8 ;  /* 0x0000000806027228 */ /* 0x002fd00000000000 */
[----:B------:R-:W1:Y:S01]  /*1210*/  I2F.F64 R10, UR5 ;  /* 0x00000005000a7d12 */ /* 0x000e620008201c00 */
[----:B0-----:R-:W-:-:S08]  /*1220*/  DMUL R2, R2, R4 ;  /* 0x0000000402027228 */ /* 0x001fd00000000000 */
[----:B------:R-:W-:Y:S01]  /*1230*/  DMUL R4, R4, R2 ;  /* 0x0000000204047228 */ /* 0x000fe20000000000 */
[----:B------:R-:W-:-:S07]  /*1240*/  IMAD.MOV.U32 R2, RZ, RZ, 0x1 ;  /* 0x00000001ff027424 */ /* 0x000fce00078e00ff */
[----:B-1----:R-:W-:Y:S02]  /*1250*/  DMUL R4, R4, R10 ;  /* 0x0000000a04047228 */ /* 0x002fe40000000000 */
[----:B------:R-:W-:Y:S01]  /*1260*/  DMUL R10, R6, R6 ;  /* 0x00000006060a7228 */ /* 0x000fe20000000000 */
[----:B------:R-:W0:Y:S01]  /*1270*/  I2F.F64 R6, UR4 ;  /* 0x0000000400067d12 */ /* 0x000e220008201c00 */
[----:B------:R-:W-:-:S06]  /*1280*/  UIADD3 UR4, UPT, UPT, UR4, -0x1, URZ ;  /* 0xffffffff04047890 */ /* 0x000fcc000fffe0ff */
[----:B------:R-:W-:Y:S01]  /*1290*/  DFMA R10, R8, R8, R10 ;  /* 0x00000008080a722b */ /* 0x000fe2000000000a */
[----:B------:R-:W1:Y:S07]  /*12a0*/  MUFU.RCP64H R3, R5 ;  /* 0x0000000500037308 */ /* 0x000e6e0000001800 */
[----:B0-----:R-:W-:-:S08]  /*12b0*/  DMUL R12, R10, R6 ;  /* 0x000000060a0c7228 */ /* 0x001fd00000000000 */
[----:B------:R-:W-:Y:S02]  /*12c0*/  DMUL R12, R6, R12 ;  /* 0x0000000c060c7228 */ /* 0x000fe40000000000 */
[----:B-1----:R-:W-:-:S06]  /*12d0*/  DFMA R8, -R4, R2, 1 ;  /* 0x3ff000000408742b */ /* 0x002fcc0000000102 */
[----:B------:R-:W-:Y:S02]  /*12e0*/  DMUL R6, R6, R12 ;  /* 0x0000000c06067228 */ /* 0x000fe40000000000 */
[----:B------:R-:W-:Y:S02]  /*12f0*/  DFMA R10, R8, R8, R8 ;  /* 0x00000008080a722b */ /* 0x000fe40000000008 */
[----:B------:R-:W0:Y:S06]  /*1300*/  I2F.F64 R8, UR4 ;  /* 0x0000000400087d12 */ /* 0x000e2c0008201c00 */
[----:B------:R-:W-:-:S08]  /*1310*/  DFMA R10, R2, R10, R2 ;  /* 0x0000000a020a722b */ /* 0x000fd00000000002 */
[----:B------:R-:W-:Y:S02]  /*1320*/  DFMA R2, -R4, R10, 1 ;  /* 0x3ff000000402742b */ /* 0x000fe4000000010a */
[----:B0-----:R-:W-:-:S06]  /*1330*/  DMUL R6, R6, R8 ;  /* 0x0000000806067228 */ /* 0x001fcc0000000000 */
        /* <DEDUP_REMOVED lines=13> */
.L_x_25:
[----:B------:R-:W0:Y:S01]  /*1410*/  S2UR UR5, SR_CgaCtaId ;  /* 0x00000000000579c3 */ /* 0x000e220000008800 */
[----:B------:R-:W-:Y:S02]  /*1420*/  UMOV UR4, 0x400 ;  /* 0x0000040000047882 */ /* 0x000fe40000000000 */
[----:B0-----:R-:W-:-:S09]  /*1430*/  ULEA UR4, UR5, UR4, 0x18 ;  /* 0x0000000405047291 */ /* 0x001fd2000f8ec0ff */
[----:B------:R2:W-:Y:S03]  /*1440*/  STS.64 [UR4+0x50], R2 ;  /* 0x00005002ff007988 */ /* 0x0005e60008000a04 */
.L_x_24:
[----:B------:R-:W-:Y:S05]  /*1450*/  BSYNC.RECONVERGENT B1 ;  /* 0x0000000000017941 */ /* 0x000fea0003800200 */
.L_x_23:
[----:B------:R-:W-:Y:S01]  /*1460*/  ISETP.NE.AND P0, PT, R19, 0x3, PT ;  /* 0x000000031300780c */ /* 0x000fe20003f05270 */
[----:B------:R-:W-:Y:S03]  /*1470*/  BSSY.RECONVERGENT B1, `(.L_x_26) ;  /* 0x0000035000017945 */ /* 0x000fe60003800200 */
[----:B------:R-:W-:-:S13]  /*1480*/  ISETP.NE.OR P0, PT, R20, 0x3, P0 ;  /* 0x000000031400780c */ /* 0x000fda0000705670 */
[----:B------:R-:W-:Y:S05]  /*1490*/  @P0 BRA `(.L_x_27) ;  /* 0x0000000000c80947 */ /* 0x000fea0003800000 */
[----:B------:R-:W3:Y:S01]  /*14a0*/  LDCU UR6, c[0x0][0x3a8] ;  /* 0x00007500ff0677ac */ /* 0x000ee20008000800 */
[----:B------:R-:W0:Y:S08]  /*14b0*/  LDC.64 R12, c[0x0][0x3a0] ;  /* 0x0000e800ff0c7b82 */ /* 0x000e300000000a00 */
[----:B------:R-:W0:Y:S01]  /*14c0*/  LDC.64 R8, c[0x0][0x398] ;  /* 0x0000e600ff087b82 */ /* 0x000e220000000a00 */
[----:B---3--:R-:W-:-:S02]  /*14d0*/  UIADD3 UR4, UPT, UPT, -UR6, URZ, URZ ;  /* 0x000000ff06047290 */ /* 0x008fc4000fffe1ff */
[----:B------:R-:W-:Y:S02]  /*14e0*/  UIADD3 UR5, UPT, UPT, UR6, -0x1, URZ ;  /* 0xffffffff06057890 */ /* 0x000fe4000fffe0ff */
[----:B------:R-:W-:-:S09]  /*14f0*/  ULEA UR4, UR4, 0x1, 0x1 ;  /* 0x0000000104047891 */ /* 0x000fd2000f8e08ff */
[----:B------:R-:W3:Y:S01]  /*1500*/  I2F.F64 R6, UR4 ;  /* 0x0000000400067d12 */ /* 0x000ee20008201c00 */
[----:B------:R-:W-:Y:S01]  /*1510*/  UIMAD UR4, UR5, UR6, URZ ;  /* 0x00000006050472a4 */ /* 0x000fe2000f8e02ff */
[C---:B012---:R-:W-:Y:S02]  /*1520*/  DMUL R2, R12.reuse, R8 ;  /* 0x000000080c027228 */ /* 0x047fe40000000000 */
[----:B------:R-:W-:Y:S01]  /*1530*/  DMUL R12, R12, R12 ;  /* 0x0000000c0c0c7228 */ /* 0x000fe20000000000 */
[----:B------:R-:W-:Y:S01]  /*1540*/  ULEA UR4, UR4, 0xfffffffd, 0x2 ;  /* 0xfffffffd04047891 */ /* 0x000fe2000f8e10ff */
[----:B------:R-:W-:Y:S02]  /*1550*/  DMUL R22, R8, R8 ;  /* 0x0000000808167228 */ /* 0x000fe40000000000 */
[----:B------:R-:W-:Y:S02]  /*1560*/  I2F.F64 R8, UR6 ;  /* 0x0000000600087d12 */ /* 0x000fe40008201c00 */
[----:B---3--:R-:W-:-:S06]  /*1570*/  DMUL R2, R2, R6 ;  /* 0x0000000602027228 */ /* 0x008fcc0000000000 */
[----:B------:R-:W0:Y:S01]  /*1580*/  I2F.F64 R4, UR4 ;  /* 0x0000000400047d12 */ /* 0x000e220008201c00 */
[----:B------:R-:W-:-:S04]  /*1590*/  ULEA UR4, UR6, 0xfffffffd, 0x1 ;  /* 0xfffffffd06047891 */ /* 0x000fc8000f8e08ff */
[----:B------:R-:W-:Y:S01]  /*15a0*/  UIMAD UR5, UR4, UR6, 0x1 ;  /* 0x00000001040574a4 */ /* 0x000fe2000f8e0206 */
[----:B------:R-:W-:-:S04]  /*15b0*/  DMUL R2, R6, R2 ;  /* 0x0000000206027228 */ /* 0x000fc80000000000 */
[----:B------:R-:W1:Y:S01]  /*15c0*/  I2F.F64 R10, UR4 ;  /* 0x00000004000a7d12 */ /* 0x000e620008201c00 */
[----:B------:R-:W-:-:S03]  /*15d0*/  UIMAD UR4, UR6, UR6, URZ ;  /* 0x00000006060472a4 */ /* 0x000fc6000f8e02ff */
[----:B0-----:R-:W-:Y:S01]  /*15e0*/  DMUL R4, R2, R4 ;  /* 0x0000000402047228 */ /* 0x001fe20000000000 */
[----:B------:R-:W-:-:S03]  /*15f0*/  IMAD.MOV.U32 R2, RZ, RZ, 0x1 ;  /* 0x00000001ff027424 */ /* 0x000fc600078e00ff */
[----:B------:R-:W0:Y:S01]  /*1600*/  I2F.F64 R6, UR5 ;  /* 0x0000000500067d12 */ /* 0x000e220008201c00 */
[----:B-1----:R-:W-:-:S07]  /*1610*/  DMUL R10, R12, R10 ;  /* 0x0000000a0c0a7228 */ /* 0x002fce0000000000 */
        /* <DEDUP_REMOVED lines=22> */
.L_x_28:
[----:B------:R-:W0:Y:S01]  /*1780*/  S2UR UR5, SR_CgaCtaId ;  /* 0x00000000000579c3 */ /* 0x000e220000008800 */
[----:B------:R-:W-:Y:S02]  /*1790*/  UMOV UR4, 0x400 ;  /* 0x0000040000047882 */ /* 0x000fe40000000000 */
[----:B0-----:R-:W-:-:S09]  /*17a0*/  ULEA UR4, UR5, UR4, 0x18 ;  /* 0x0000000405047291 */ /* 0x001fd2000f8ec0ff */
[----:B------:R3:W-:Y:S03]  /*17b0*/  STS.64 [UR4+0x78], R2 ;  /* 0x00007802ff007988 */ /* 0x0007e60008000a04 */
.L_x_27:
[----:B------:R-:W-:Y:S05]  /*17c0*/  BSYNC.RECONVERGENT B1 ;  /* 0x0000000000017941 */ /* 0x000fea0003800200 */
.L_x_26:
[----:B------:R-:W4:Y:S01]  /*17d0*/  S2UR UR5, SR_CgaCtaId ;  /* 0x00000000000579c3 */ /* 0x000f220000008800 */
        /* <DEDUP_REMOVED lines=9> */
[----:B----4-:R-:W-:-:S06]  /*1870*/  ULEA UR4, UR5, UR4, 0x18 ;  /* 0x0000000405047291 */ /* 0x010fcc000f8ec0ff */
[----:B------:R-:W-:-:S06]  /*1880*/  LEA R22, R22, UR4, 0x3 ;  /* 0x0000000416167c11 */ /* 0x000fcc000f8e18ff */
[----:B------:R-:W-:Y:S05]  /*1890*/  @!P1 BRA `(.L_x_31) ;  /* 0x0000000000909947 */ /* 0x000fea0003800000 */
[----:B------:R-:W4:Y:S01]  /*18a0*/  LDCU UR5, c[0x0][0x3a8] ;  /* 0x00007500ff0577ac */ /* 0x000f220008000800 */
[----:B0123--:R-:W0:Y:S08]  /*18b0*/  LDC.64 R2, c[0x0][0x3a0] ;  /* 0x0000e800ff027b82 */ /* 0x00fe300000000a00 */
[----:B------:R-:W1:Y:S01]  /*18c0*/  LDC.64 R6, c[0x0][0x398] ;  /* 0x0000e600ff067b82 */ /* 0x000e620000000a00 */
[----:B----4-:R-:W-:-:S04]  /*18d0*/  UIMAD UR4, UR5, UR5, URZ ;  /* 0x00000005050472a4 */ /* 0x010fc8000f8e02ff */
[----:B------:R-:W-:Y:S01]  /*18e0*/  ULEA UR4, UR4, 0xfffffffe, 0x3 ;  /* 0xfffffffe04047891 */ /* 0x000fe2000f8e18ff */
[----:B0-----:R-:W-:-:S08]  /*18f0*/  DMUL R12, R2, R2 ;  /* 0x00000002020c7228 */ /* 0x001fd00000000000 */
[----:B------:R-:W0:Y:S01]  /*1900*/  I2F.F64 R4, UR4 ;  /* 0x0000000400047d12 */ /* 0x000e220008201c00 */
[-C--:B-1----:R-:W-:Y:S02]  /*1910*/  DMUL R8, R2, R6.reuse ;  /* 0x0000000602087228 */ /* 0x082fe40000000000 */
[----:B------:R-:W-:-:S05]  /*1920*/  DFMA R6, R6, R6, -R12 ;  /* 0x000000060606722b */ /* 0x000fca000000080c */
[----:B------:R-:W1:Y:S01]  /*1930*/  I2F.F64 R2, UR5 ;  /* 0x0000000500027d12 */ /* 0x000e620008201c00 */
[----:B0-----:R-:W-:Y:S01]  /*1940*/  DMUL R4, R8, R4 ;  /* 0x0000000408047228 */ /* 0x001fe20000000000 */
[----:B------:R-:W-:-:S06]  /*1950*/  IMAD.MOV.U32 R8, RZ, RZ, 0x1 ;  /* 0x00000001ff087424 */ /* 0x000fcc00078e00ff */
[----:B------:R-:W0:Y:S01]  /*1960*/  MUFU.RCP64H R9, R5 ;  /* 0x0000000500097308 */ /* 0x000e220000001800 */
[----:B-1----:R-:W-:-:S08]  /*1970*/  DMUL R6, R2, R6 ;  /* 0x0000000602067228 */ /* 0x002fd00000000000 */
[----:B------:R-:W-:Y:S02]  /*1980*/  DMUL R6, R2, R6 ;  /* 0x0000000602067228 */ /* 0x000fe40000000000 */
[----:B0-----:R-:W-:-:S08]  /*1990*/  DFMA R10, -R4, R8, 1 ;  /* 0x3ff00000040a742b */ /* 0x001fd00000000108 */
[----:B------:R-:W-:Y:S01]  /*19a0*/  FSETP.GEU.AND P2, PT, |R7|, 6.5827683646048100446e-37, PT ;  /* 0x036000000700780b */ /* 0x000fe20003f4e200 */
[----:B------:R-:W-:-:S08]  /*19b0*/  DFMA R10, R10, R10, R10 ;  /* 0x0000000a0a0a722b */ /* 0x000fd0000000000a */
[----:B------:R-:W-:-:S08]  /*19c0*/  DFMA R10, R8, R10, R8 ;  /* 0x0000000a080a722b */ /* 0x000fd00000000008 */
        /* <DEDUP_REMOVED lines=13> */
.L_x_32:
[----:B------:R0:W-:Y:S01]  /*1aa0*/  STS.64 [R22], R2 ;  /* 0x0000000216007388 */ /* 0x0001e20000000a00 */
[----:B------:R-:W-:-:S13]  /*1ab0*/  ISETP.EQ.AND P1, PT, R20, 0x2, PT ;  /* 0x000000021400780c */ /* 0x000fda0003f22270 */
[----:B0-----:R-:W-:Y:S05]  /*1ac0*/  @!P0 BRA P1, `(.L_x_33) ;  /* 0x0000000000188947 */ /* 0x001fea0000800000 */
[----:B------:R-:W-:Y:S05]  /*1ad0*/  BRA `(.L_x_34) ;  /* 0x0000000000ac7947 */ /* 0x000fea0003800000 */
.L_x_31:
[----:B------:R-:W-:Y:S02]  /*1ae0*/  ISETP.NE.AND P1, PT, R19, 0x2, PT ;  /* 0x000000021300780c */ /* 0x000fe40003f25270 */
[C---:B------:R-:W-:Y:S02]  /*1af0*/  ISETP.EQ.AND P2, PT, R20.reuse, 0x2, !P0 ;  /* 0x000000021400780c */ /* 0x040fe40004742270 */
[----:B------:R-:W-:-:S04]  /*1b00*/  ISETP.EQ.AND P0, PT, R20, RZ, !P1 ;  /* 0x000000ff1400720c */ /* 0x000fc80004f02270 */
[----:B------:R-:W-:-:S13]  /*1b10*/  PLOP3.LUT P0, PT, P0, P2, PT, 0xf8, 0x8f ;  /* 0x00000000008f781c */ /* 0x000fda0000705f70 */
[----:B------:R-:W-:Y:S05]  /*1b20*/  @!P0 BRA `(.L_x_34) ;  /* 0x0000000000988947 */ /* 0x000fea0003800000 */
.L_x_33:
[----:B------:R-:W4:Y:S01]  /*1b30*/  LDCU UR4, c[0x0][0x3a8] ;  /* 0x00007500ff0477ac */ /* 0x000f220008000800 */
[----:B------:R-:W5:Y:S01]  /*1b40*/  LDC.64 R12, c[0x0][0x3a0] ;  /* 0x0000e800ff0c7b82 */ /* 0x000f620000000a00 */
[----:B------:R-:W-:Y:S01]  /*1b50*/  IMAD.MOV.U32 R8, RZ, RZ, 0x1 ;  /* 0x00000001ff087424 */ /* 0x000fe200078e00ff */
[----:B------:R-:W-:-:S06]  /*1b60*/  ISETP.NE.AND P0, PT, R19, RZ, PT ;  /* 0x000000ff1300720c */ /* 0x000fcc0003f05270 */
[----:B0123--:R-:W5:Y:S01]  /*1b70*/  LDC.64 R2, c[0x0][0x398] ;  /* 0x0000e600ff027b82 */ /* 0x00ff620000000a00 */
[----:B----4-:R-:W-:-:S04]  /*1b80*/  UIMAD UR4, UR4, UR4, URZ ;  /* 0x00000004040472a4 */ /* 0x010fc8000f8e02ff */
[----:B------:R-:W-:Y:S02]  /*1b90*/  ULEA UR5, UR4, 0xfffffffc, 0x4 ;  /* 0xfffffffc04057891 */ /* 0x000fe4000f8e20ff */
[----:B------:R-:W-:-:S07]  /*1ba0*/  UIADD3 UR4, UPT, UPT, -UR4, URZ, URZ ;  /* 0x000000ff04047290 */ /* 0x000fce000fffe1ff */
[----:B------:R-:W0:Y:S01]  /*1bb0*/  I2F.F64 R4, UR5 ;  /* 0x0000000500047d12 */ /* 0x000e220008201c00 */
[C---:B-----5:R-:W-:Y:S02]  /*1bc0*/  DMUL R6, R12.reuse, R2 ;  /* 0x000000020c067228 */ /* 0x060fe40000000000 */
[----:B------:R-:W-:-:S08]  /*1bd0*/  DMUL R12, R12, R12 ;  /* 0x0000000c0c0c7228 */ /* 0x000fd00000000000 */
[----:B------:R-:W-:Y:S02]  /*1be0*/  DFMA R12, R2, R2, R12 ;  /* 0x00000002020c722b */ /* 0x000fe4000000000c */
[----:B0-----:R-:W-:-:S06]  /*1bf0*/  DMUL R4, R6, R4 ;  /* 0x0000000406047228 */ /* 0x001fcc0000000000 */
[----:B------:R-:W0:Y:S02]  /*1c00*/  MUFU.RCP64H R9, R5 ;  /* 0x0000000500097308 */ /* 0x000e240000001800 */
[----:B0-----:R-:W-:-:S08]  /*1c10*/  DFMA R6, -R4, R8, 1 ;  /* 0x3ff000000406742b */ /* 0x001fd00000000108 */
        /* <DEDUP_REMOVED lines=18> */
.L_x_35:
[----:B------:R4:W-:Y:S01]  /*1d40*/  STS.64 [R22], R2 ;  /* 0x0000000216007388 */ /* 0x0009e20000000a00 */
[----:B------:R-:W-:-:S13]  /*1d50*/  ISETP.EQ.AND P1, PT, R20, 0x3, PT ;  /* 0x000000031400780c */ /* 0x000fda0003f22270 */
[----:B----4-:R-:W-:Y:S05]  /*1d60*/  @!P0 BRA P1, `(.L_x_36) ;  /* 0x0000000000248947 */ /* 0x010fea0000800000 */
[----:B------:R-:W-:Y:S05]  /*1d70*/  BREAK.RELIABLE B2 ;  /* 0x0000000000027942 */ /* 0x000fea0003800100 */
[----:B------:R-:W-:Y:S05]  /*1d80*/  BRA `(.L_x_37) ;  /* 0x0000000000a47947 */ /* 0x000fea0003800000 */
.L_x_34:
[C---:B------:R-:W-:Y:S02]  /*1d90*/  ISETP.NE.AND P1, PT, R19.reuse, 0x3, PT ;  /* 0x000000031300780c */ /* 0x040fe40003f25270 */
[----:B------:R-:W-:Y:S02]  /*1da0*/  ISETP.NE.AND P0, PT, R19, RZ, PT ;  /* 0x000000ff1300720c */ /* 0x000fe40003f05270 */
[C---:B------:R-:W-:Y:S02]  /*1db0*/  ISETP.EQ.AND P1, PT, R20.reuse, RZ, !P1 ;  /* 0x000000ff1400720c */ /* 0x040fe40004f22270 */
[----:B------:R-:W-:-:S04]  /*1dc0*/  ISETP.EQ.AND P0, PT, R20, 0x3, !P0 ;  /* 0x000000031400780c */ /* 0x000fc80004702270 */
[----:B------:R-:W-:-:S13]  /*1dd0*/  PLOP3.LUT P0, PT, P1, P0, PT, 0xf8, 0x8f ;  /* 0x00000000008f781c */ /* 0x000fda0000f01f70 */
[----:B------:R-:W-:Y:S05]  /*1de0*/  @!P0 BREAK.RELIABLE B2 ;  /* 0x0000000000028942 */ /* 0x000fea0003800100 */
[----:B------:R-:W-:Y:S05]  /*1df0*/  @!P0 BRA `(.L_x_37) ;  /* 0x0000000000888947 */ /* 0x000fea0003800000 */
.L_x_36:
[----:B------:R-:W-:Y:S05]  /*1e00*/  BSYNC.RELIABLE B2 ;  /* 0x0000000000027941 */ /* 0x000fea0003800100 */
.L_x_30:
[----:B------:R-:W4:Y:S01]  /*1e10*/  LDCU UR5, c[0x0][0x3a8] ;  /* 0x00007500ff0577ac */ /* 0x000f220008000800 */
[----:B------:R-:W5:Y:S01]  /*1e20*/  LDC.64 R6, c[0x0][0x3a0] ;  /* 0x0000e800ff067b82 */ /* 0x000f620000000a00 */
[----:B------:R-:W-:-:S07]  /*1e30*/  IMAD.MOV.U32 R10, RZ, RZ, 0x1 ;  /* 0x00000001ff0a7424 */ /* 0x000fce00078e00ff */
[----:B0123--:R-:W5:Y:S01]  /*1e40*/  LDC.64 R2, c[0x0][0x398] ;  /* 0x0000e600ff027b82 */ /* 0x00ff620000000a00 */
[----:B----4-:R-:W-:-:S04]  /*1e50*/  UIMAD UR4, UR5, UR5, URZ ;  /* 0x00000005050472a4 */ /* 0x010fc8000f8e02ff */
[----:B------:R-:W-:-:S09]  /*1e60*/  ULEA UR4, UR4, 0xfffffffe, 0x3 ;  /* 0xfffffffe04047891 */ /* 0x000fd2000f8e18ff */
[----:B------:R-:W0:Y:S01]  /*1e70*/  I2F.F64 R8, UR4 ;  /* 0x0000000400087d12 */ /* 0x000e220008201c00 */
[----:B-----5:R-:W-:-:S08]  /*1e80*/  DMUL R4, R6, R2 ;  /* 0x0000000206047228 */ /* 0x020fd00000000000 */
[----:B0-----:R-:W-:Y:S02]  /*1e90*/  DMUL R4, R4, R8 ;  /* 0x0000000804047228 */ /* 0x001fe40000000000 */
[----:B------:R-:W-:Y:S01]  /*1ea0*/  DMUL R8, R6, R6 ;  /* 0x0000000606087228 */ /* 0x000fe20000000000 */
[----:B------:R-:W0:Y:S07]  /*1eb0*/  I2F.F64 R6, UR5 ;  /* 0x0000000500067d12 */ /* 0x000e2e0008201c00 */
[----:B------:R-:W-:Y:S01]  /*1ec0*/  DFMA R2, R2, R2, -R8 ;  /* 0x000000020202722b */ /* 0x000fe20000000808 */
[----:B------:R-:W1:Y:S07]  /*1ed0*/  MUFU.RCP64H R11, R5 ;  /* 0x00000005000b7308 */ /* 0x000e6e0000001800 */
[----:B0-----:R-:W-:-:S08]  /*1ee0*/  DMUL R2, R6, -R2 ;  /* 0x8000000206027228 */ /* 0x001fd00000000000 */
[----:B------:R-:W-:Y:S02]  /*1ef0*/  DMUL R6, R6, R2 ;  /* 0x0000000206067228 */ /* 0x000fe40000000000 */
[----:B-1----:R-:W-:-:S08]  /*1f00*/  DFMA R12, -R4, R10, 1 ;  /* 0x3ff00000040c742b */ /* 0x002fd0000000010a */
[----:B------:R-:W-:Y:S01]  /*1f10*/  DFMA R12, R12, R12, R12 ;  /* 0x0000000c0c0c722b */ /* 0x000fe2000000000c */
[----:B------:R-:W-:-:S07]  /*1f20*/  FSETP.GEU.AND P1, PT, |R7|, 6.5827683646048100446e-37, PT ;  /* 0x036000000700780b */ /* 0x000fce0003f2e200 */
        /* <DEDUP_REMOVED lines=14> */
.L_x_38:
[----:B------:R4:W-:Y:S02]  /*2010*/  STS.64 [R22], R2 ;  /* 0x0000000216007388 */ /* 0x0009e40000000a00 */
.L_x_37:
[----:B------:R-:W-:Y:S05]  /*2020*/  BSYNC.RECONVERGENT B1 ;  /* 0x0000000000017941 */ /* 0x000fea0003800200 */
.L_x_29:
[----:B------:R-:W-:Y:S05]  /*2030*/  WARPSYNC.ALL ;  /* 0x0000000000007948 */ /* 0x000fea0003800000 */
[C---:B------:R-:W-:Y:S01]  /*2040*/  ISETP.NE.AND P0, PT, R19.reuse, 0x3, PT ;  /* 0x000000031300780c */ /* 0x040fe20003f05270 */
[----:B------:R-:W-:Y:S01]  /*2050*/  BSSY.RECONVERGENT B1, `(.L_x_39) ;  /* 0x0000027000017945 */ /* 0x000fe20003800200 */
[----:B------:R-:W-:Y:S02]  /*2060*/  ISETP.NE.AND P1, PT, R19, 0x1, PT ;  /* 0x000000011300780c */ /* 0x000fe40003f25270 */
[C---:B------:R-:W-:Y:S02]  /*2070*/  ISETP.EQ.AND P0, PT, R20.reuse, 0x1, !P0 ;  /* 0x000000011400780c */ /* 0x040fe40004702270 */
[----:B------:R-:W-:-:S04]  /*2080*/  ISETP.EQ.AND P1, PT, R20, 0x3, !P1 ;  /* 0x000000031400780c */ /* 0x000fc80004f22270 */
[----:B------:R-:W-:-:S13]  /*2090*/  PLOP3.LUT P0, PT, P0, P1, PT, 0xf8, 0x8f ;  /* 0x00000000008f781c */ /* 0x000fda0000703f70 */
[----:B------:R-:W-:Y:S05]  /*20a0*/  @!P0 BRA `(.L_x_40) ;  /* 0x0000000000848947 */ /* 0x000fea0003800000 */
[----:B------:R-:W5:Y:S01]  /*20b0*/  LDCU UR4, c[0x0][0x3a8] ;  /* 0x00007500ff0477ac */ /* 0x000f620008000800 */
[----:B------:R-:W5:Y:S01]  /*20c0*/  LDC.64 R6, c[0x0][0x3a0] ;  /* 0x0000e800ff067b82 */ /* 0x000f620000000a00 */
[----:B------:R-:W-:-:S07]  /*20d0*/  IMAD.MOV.U32 R10, RZ, RZ, 0x1 ;  /* 0x00000001ff0a7424 */ /* 0x000fce00078e00ff */
[----:B01234-:R-:W0:Y:S01]  /*20e0*/  LDC.64 R2, c[0x0][0x398] ;  /* 0x0000e600ff027b82 */ /* 0x01fe220000000a00 */
[----:B-----5:R-:W-:-:S04]  /*20f0*/  UIMAD UR4, UR4, UR4, URZ ;  /* 0x00000004040472a4 */ /* 0x020fc8000f8e02ff */
[----:B------:R-:W-:Y:S02]  /*2100*/  ULEA UR5, UR4, 0xfffffffc, 0x4 ;  /* 0xfffffffc04057891 */ /* 0x000fe4000f8e20ff */
[----:B------:R-:W-:-:S07]  /*2110*/  UIADD3 UR4, UPT, UPT, -UR4, URZ, URZ ;  /* 0x000000ff04047290 */ /* 0x000fce000fffe1ff */
[----:B------:R-:W1:Y:S01]  /*2120*/  I2F.F64 R8, UR5 ;  /* 0x0000000500087d12 */ /* 0x000e620008201c00 */
[----:B0-----:R-:W-:-:S08]  /*2130*/  DMUL R4, R6, R2 ;  /* 0x0000000206047228 */ /* 0x001fd00000000000 */
[----:B-1----:R-:W-:-:S06]  /*2140*/  DMUL R4, R4, R8 ;  /* 0x0000000804047228 */ /* 0x002fcc0000000000 */
[----:B------:R-:W0:Y:S02]  /*2150*/  MUFU.RCP64H R11, R5 ;  /* 0x00000005000b7308 */ /* 0x000e240000001800 */
[----:B0-----:R-:W-:-:S08]  /*2160*/  DFMA R8, -R4, R10, 1 ;  /* 0x3ff000000408742b */ /* 0x001fd0000000010a */
[----:B------:R-:W-:Y:S02]  /*2170*/  DFMA R12, R8, R8, R8 ;  /* 0x00000008080c722b */ /* 0x000fe40000000008 */
[----:B------:R-:W-:Y:S01]  /*2180*/  DMUL R8, R6, R6 ;  /* 0x0000000606087228 */ /* 0x000fe20000000000 */
[----:B------:R-:W0:Y:S05]  /*2190*/  I2F.F64 R6, UR4 ;  /* 0x0000000400067d12 */ /* 0x000e2a0008201c00 */
[----:B------:R-:W-:Y:S02]  /*21a0*/  DFMA R12, R10, R12, R10 ;  /* 0x0000000c0a0c722b */ /* 0x000fe4000000000a */
[----:B------:R-:W-:-:S06]  /*21b0*/  DFMA R8, R2, R2, R8 ;  /* 0x000000020208722b */ /* 0x000fcc0000000008 */
        /* <DEDUP_REMOVED lines=15> */
.L_x_41:
[----:B------:R0:W-:Y:S02]  /*22b0*/  STS.64 [R22], R2 ;  /* 0x0000000216007388 */ /* 0x0001e40000000a00 */
.L_x_40:
[----:B------:R-:W-:Y:S05]  /*22c0*/  BSYNC.RECONVERGENT B1 ;  /* 0x0000000000017941 */ /* 0x000fea0003800200 */
.L_x_39:
[C---:B------:R-:W-:Y:S02]  /*22d0*/  ISETP.NE.AND P1, PT, R19.reuse, 0x2, PT ;  /* 0x000000021300780c */ /* 0x040fe40003f25270 */
[----:B------:R-:W-:Y:S02]  /*22e0*/  ISETP.NE.AND P0, PT, R19, 0x1, PT ;  /* 0x000000011300780c */ /* 0x000fe40003f05270 */
[C---:B------:R-:W-:Y:S02]  /*22f0*/  ISETP.EQ.AND P2, PT, R20.reuse, 0x1, !P1 ;  /* 0x000000011400780c */ /* 0x040fe40004f42270 */
[----:B------:R-:W-:-:S04]  /*2300*/  ISETP.EQ.AND P0, PT, R20, 0x2, !P0 ;  /* 0x000000021400780c */ /* 0x000fc80004702270 */
[----:B------:R-:W-:-:S13]  /*2310*/  PLOP3.LUT P0, PT, P2, P0, PT, 0xf8, 0x8f ;  /* 0x00000000008f781c */ /* 0x000fda0001701f70 */
[----:B------:R-:W-:Y:S05]  /*2320*/  @!P0 BRA `(.L_x_42) ;  /* 0x0000000000cc8947 */ /* 0x000fea0003800000 */
[----:B------:R-:W5:Y:S01]  /*2330*/  LDCU UR5, c[0x0][0x3a8] ;  /* 0x00007500ff0577ac */ /* 0x000f620008000800 */
[----:B01234-:R-:W0:Y:S01]  /*2340*/  LDC.64 R2, c[0x0][0x398] ;  /* 0x0000e600ff027b82 */ /* 0x01fe220000000a00 */
[----:B------:R-:W1:Y:S01]  /*2350*/  LDCU.64 UR10, c[0x0][0x3a0] ;  /* 0x00007400ff0a77ac */ /* 0x000e620008000a00 */
[----:B-----5:R-:W-:Y:S02]  /*2360*/  UIADD3 UR4, UPT, UPT, -UR5, URZ, URZ ;  /* 0x000000ff05047290 */ /* 0x020fe4000fffe1ff */
[----:B------:R-:W-:Y:S02]  /*2370*/  UIADD3 UR6, UPT, UPT, UR5, -0x1, URZ ;  /* 0xffffffff05067890 */ /* 0x000fe4000fffe0ff */
[----:B------:R-:W-:Y:S02]  /*2380*/  ULEA UR7, UR4, 0x1, 0x1 ;  /* 0x0000000104077891 */ /* 0x000fe4000f8e08ff */
[----:B------:R-:W-:Y:S01]  /*2390*/  UIMAD UR6, UR6, UR5, URZ ;  /* 0x00000005060672a4 */ /* 0x000fe2000f8e02ff */
[----:B0-----:R-:W-:Y:S01]  /*23a0*/  DADD R4, R2, R2 ;  /* 0x0000000002047229 */ /* 0x001fe20000000002 */
[----:B------:R-:W-:-:S02]  /*23b0*/  ULEA UR4, UR4, 0x3, 0x1 ;  /* 0x0000000304047891 */ /* 0x000fc4000f8e08ff */
[----:B------:R-:W-:Y:S02]  /*23c0*/  ULEA UR6, UR6, 0xfffffffd, 0x2 ;  /* 0xfffffffd06067891 */ /* 0x000fe4000f8e10ff */
[----:B------:R-:W-:Y:S01]  /*23d0*/  UIMAD UR4, UR4, UR5, URZ ;  /* 0x00000005040472a4 */ /* 0x000fe2000f8e02ff */
[----:B------:R-:W0:Y:S02]  /*23e0*/  I2F.F64 R6, UR7 ;  /* 0x0000000700067d12 */ /* 0x000e240008201c00 */
[----:B-1----:R-:W-:-:S06]  /*23f0*/  DMUL R4, R4, UR10 ;  /* 0x0000000a04047c28 */ /* 0x002fcc0008000000 */
[----:B------:R-:W1:Y:S01]  /*2400*/  I2F.F64 R8, UR6 ;  /* 0x0000000600087d12 */ /* 0x000e620008201c00 */
[----:B------:R-:W-:-:S04]  /*2410*/  ULEA UR6, UR5, 0xfffffffd, 0x1 ;  /* 0xfffffffd05067891 */ /* 0x000fc8000f8e08ff */
[----:B------:R-:W-:Y:S01]  /*2420*/  UIMAD UR6, UR6, UR5, 0x1 ;  /* 0x00000001060674a4 */ /* 0x000fe2000f8e0205 */
[----:B0-----:R-:W-:Y:S01]  /*2430*/  DMUL R4, R6, R4 ;  /* 0x0000000406047228 */ /* 0x001fe20000000000 */
[----:B------:R-:W-:-:S07]  /*2440*/  UIMAD UR5, UR5, UR5, URZ ;  /* 0x00000005050572a4 */ /* 0x000fce000f8e02ff */
[----:B------:R-:W-:Y:S01]  /*2450*/  I2F.F64 R14, UR6 ;  /* 0x00000006000e7d12 */ /* 0x000fe20008201c00 */
[----:B------:R-:W-:Y:S01]  /*2460*/  DMUL R4, R6, R4 ;  /* 0x0000000406047228 */ /* 0x000fe20000000000 */
[----:B------:R-:W-:-:S07]  /*2470*/  IMAD.MOV.U32 R6, RZ, RZ, 0x1 ;  /* 0x00000001ff067424 */ /* 0x000fce00078e00ff */
[----:B-1----:R-:W-:Y:S01]  /*2480*/  DMUL R4, R8, R4 ;  /* 0x0000000408047228 */ /* 0x002fe20000000000 */
[----:B------:R-:W0:Y:S08]  /*2490*/  I2F.F64 R8, UR4 ;  /* 0x0000000400087d12 */ /* 0x000e300008201c00 */
[----:B------:R-:W1:Y:S01]  /*24a0*/  MUFU.RCP64H R7, R5 ;  /* 0x0000000500077308 */ /* 0x000e620000001800 */
[----:B0-----:R-:W-:-:S02]  /*24b0*/  DMUL R8, R8, R2 ;  /* 0x0000000208087228 */ /* 0x001fc40000000000 */
[----:B-1----:R-:W-:-:S08]  /*24c0*/  DFMA R10, -R4, R6, 1 ;  /* 0x3ff00000040a742b */ /* 0x002fd00000000106 */
[----:B------:R-:W-:Y:S02]  /*24d0*/  DFMA R12, R10, R10, R10 ;  /* 0x0000000a0a0c722b */ /* 0x000fe4000000000a */
[----:B------:R-:W-:-:S06]  /*24e0*/  DMUL R10, R14, UR10 ;  /* 0x0000000a0e0a7c28 */ /* 0x000fcc0008000000 */
[----:B------:R-:W-:Y:S02]  /*24f0*/  DFMA R6, R6, R12, R6 ;  /* 0x0000000c0606722b */ /* 0x000fe40000000006 */
[----:B------:R-:W-:Y:S01]  /*2500*/  DMUL R10, R10, UR10 ;  /* 0x0000000a0a0a7c28 */ /* 0x000fe20008000000 */
[----:B------:R-:W0:Y:S07]  /*2510*/  I2F.F64.U32 R12, UR5 ;  /* 0x00000005000c7d12 */ /* 0x000e2e0008201800 */
[----:B------:R-:W-:-:S02]  /*2520*/  DFMA R8, R8, R2, R10 ;  /* 0x000000020808722b */ /* 0x000fc4000000000a */
[----:B------:R-:W-:-:S06]  /*2530*/  DFMA R2, -R4, R6, 1 ;  /* 0x3ff000000402742b */ /* 0x000fcc0000000106 */
[----:B0-----:R-:W-:Y:S02]  /*2540*/  DMUL R8, R12, R8 ;  /* 0x000000080c087228 */ /* 0x001fe40000000000 */
[----:B------:R-:W-:-:S08]  /*2550*/  DFMA R2, R6, R2, R6 ;  /* 0x000000020602722b */ /* 0x000fd00000000006 */
[----:B------:R-:W-:Y:S01]  /*2560*/  DMUL R6, R8, R2 ;  /* 0x0000000208067228 */ /* 0x000fe20000000000 */
[----:B------:R-:W-:-:S07]  /*2570*/  FSETP.GEU.AND P1, PT, |R9|, 6.5827683646048100446e-37, PT ;  /* 0x036000000900780b */ /* 0x000fce0003f2e200 */
[----:B------:R-:W-:-:S08]  /*2580*/  DFMA R10, -R4, R6, R8 ;  /* 0x00000006040a722b */ /* 0x000fd00000000108 */
[----:B------:R-:W-:-:S10]  /*2590*/  DFMA R2, R2, R10, R6 ;  /* 0x0000000a0202722b */ /* 0x000fd40000000006 */
[----:B------:R-:W-:-:S05]  /*25a0*/  FFMA R0, RZ, R5, R3 ;  /* 0x00000005ff007223 */ /* 0x000fca0000000003 */
[----:B------:R-:W-:-:S13]  /*25b0*/  FSETP.GT.AND P0, PT, |R0|, 1.469367938527859385e-39, PT ;  /* 0x001000000000780b */ /* 0x000fda0003f04200 */
[----:B------:R-:W-:Y:S05]  /*25c0*/  @P0 BRA P1, `(.L_x_43) ;  /* 0x00000000001c0947 */ /* 0x000fea0000800000 */
[----:B------:R-:W-:Y:S01]  /*25d0*/  IMAD.MOV.U32 R6, RZ, RZ, R8 ;  /* 0x000000ffff067224 */ /* 0x000fe200078e0008 */
[----:B------:R-:W-:Y:S01]  /*25e0*/  MOV R16, 0x2620 ;  /* 0x0000262000107802 */ /* 0x000fe20000000f00 */
[----:B------:R-:W-:Y:S02]  /*25f0*/  IMAD.MOV.U32 R7, RZ, RZ, R9 ;  /* 0x000000ffff077224 */ /* 0x000fe400078e0009 */
[----:B------:R-:W-:-:S07]  /*2600*/  IMAD.MOV.U32 R2, RZ, RZ, R4 ;  /* 0x000000ffff027224 */ /* 0x000fce00078e0004 */
[----:B------:R-:W-:Y:S05]  /*2610*/  CALL.REL.NOINC `($__internal_0_$__cuda_sm20_div_rn_f64_full) ;  /* 0x00000004005c7944 */ /* 0x000fea0003c00000 */
[----:B------:R-:W-:Y:S02]  /*2620*/  IMAD.MOV.U32 R2, RZ, RZ, R10 ;  /* 0x000000ffff027224 */ /* 0x000fe400078e000a */
[----:B------:R-:W-:-:S07]  /*2630*/  IMAD.MOV.U32 R3, RZ, RZ, R11 ;  /* 0x000000ffff037224 */ /* 0x000fce00078e000b */
.L_x_43:
[----:B------:R4:W-:Y:S01]  /*2640*/  STS.64 [R22], R2 ;  /* 0x0000000216007388 */ /* 0x0009e20000000a00 */
[----:B------:R-:W-:Y:S05]  /*2650*/  BRA `(.L_x_15) ;  /* 0x0000000000d47947 */ /* 0x000fea0003800000 */
.L_x_42:
[----:B------:R-:W-:Y:S02]  /*2660*/  ISETP.NE.AND P2, PT, R19, 0x3, PT ;  /* 0x000000031300780c */ /* 0x000fe40003f45270 */
[C---:B------:R-:W-:Y:S02]  /*2670*/  ISETP.EQ.AND P0, PT, R20.reuse, 0x3, !P1 ;  /* 0x000000031400780c */ /* 0x040fe40004f02270 */
[----:B------:R-:W-:-:S04]  /*2680*/  ISETP.EQ.AND P2, PT, R20, 0x2, !P2 ;  /* 0x000000021400780c */ /* 0x000fc80005742270 */
[----:B------:R-:W-:-:S13]  /*2690*/  PLOP3.LUT P0, PT, P2, P0, PT, 0xf8, 0x8f ;  /* 0x00000000008f781c */ /* 0x000fda0001701f70 */
[----:B------:R-:W-:Y:S05]  /*26a0*/  @!P0 BRA `(.L_x_15) ;  /* 0x0000000000c08947 */ /* 0x000fea0003800000 */
[----:B------:R-:W5:Y:S01]  /*26b0*/  LDCU UR6, c[0x0][0x3a8] ;  /* 0x00007500ff0677ac */ /* 0x000f620008000800 */
[----:B------:R-:W0:Y:S01]  /*26c0*/  LDC.64 R6, c[0x0][0x398] ;  /* 0x0000e600ff067b82 */ /* 0x000e220000000a00 */
[----:B------:R-:W0:Y:S01]  /*26d0*/  LDCU.64 UR10, c[0x0][0x3a0] ;  /* 0x00007400ff0a77ac */ /* 0x000e220008000a00 */
[----:B-----5:R-:W-:Y:S02]  /*26e0*/  UIADD3 UR5, UPT, UPT, -UR6, URZ, URZ ;  /* 0x000000ff06057290 */ /* 0x020fe4000fffe1ff */
[----:B------:R-:W-:Y:S02]  /*26f0*/  UIADD3 UR4, UPT, UPT, UR6, -0x1, URZ ;  /* 0xffffffff06047890 */ /* 0x000fe4000fffe0ff */
[----:B------:R-:W-:Y:S02]  /*2700*/  ULEA UR7, UR5, 0x1, 0x1 ;  /* 0x0000000105077891 */ /* 0x000fe4000f8e08ff */
[----:B------:R-:W-:Y:S01]  /*2710*/  UIMAD UR4, UR4, UR6, URZ ;  /* 0x00000006040472a4 */ /* 0x000fe2000f8e02ff */
[----:B01234-:R-:W-:Y:S01]  /*2720*/  DADD R2, R6, R6 ;  /* 0x0000000006027229 */ /* 0x01ffe20000000006 */
[----:B------:R-:W-:-:S02]  /*2730*/  ULEA UR5, UR5, 0x3, 0x1 ;  /* 0x0000000305057891 */ /* 0x000fc4000f8e08ff */
[----:B------:R-:W-:Y:S02]  /*2740*/  ULEA UR4, UR4, 0xfffffffd, 0x2 ;  /* 0xfffffffd04047891 */ /* 0x000fe4000f8e10ff */
[----:B------:R-:W-:Y:S01]  /*2750*/  UIMAD UR5, UR5, UR6, URZ ;  /* 0x00000006050572a4 */ /* 0x000fe2000f8e02ff */
[----:B------:R-:W0:Y:S02]  /*2760*/  I2F.F64 R4, UR7 ;  /* 0x0000000700047d12 */ /* 0x000e240008201c00 */
[----:B------:R-:W-:-:S06]  /*2770*/  DMUL R2, R2, UR10 ;  /* 0x0000000a02027c28 */ /* 0x000fcc0008000000 */
[----:B------:R-:W1:Y:S01]  /*2780*/  I2F.F64 R10, UR4 ;  /* 0x00000004000a7d12 */ /* 0x000e620008201c00 */
[----:B------:R-:W-:-:S04]  /*2790*/  ULEA UR4, UR6, 0xfffffffd, 0x1 ;  /* 0xfffffffd06047891 */ /* 0x000fc8000f8e08ff */
[----:B------:R-:W-:Y:S01]  /*27a0*/  UIMAD UR4, UR4, UR6, 0x1 ;  /* 0x00000001040474a4 */ /* 0x000fe2000f8e0206 */
[----:B0-----:R-:W-:-:S08]  /*27b0*/  DMUL R2, R4, R2 ;  /* 0x0000000204027228 */ /* 0x001fd00000000000 */
[----:B------:R-:W0:Y:S01]  /*27c0*/  I2F.F64 R8, UR4 ;  /* 0x0000000400087d12 */ /* 0x000e220008201c00 */
[----:B------:R-:W-:Y:S01]  /*27d0*/  DMUL R4, R4, R2 ;  /* 0x0000000204047228 */ /* 0x000fe20000000000 */
[----:B------:R-:W-:-:S07]  /*27e0*/  IMAD.MOV.U32 R2, RZ, RZ, 0x1 ;  /* 0x00000001ff027424 */ /* 0x000fce00078e00ff */
[----:B-1----:R-:W-:Y:S01]  /*27f0*/  DMUL R4, R10, R4 ;  /* 0x000000040a047228 */ /* 0x002fe20000000000 */
[----:B------:R-:W1:Y:S01]  /*2800*/  I2F.F64 R10, UR5 ;  /* 0x00000005000a7d12 */ /* 0x000e620008201c00 */
[----:B0-----:R-:W-:-:S07]  /*2810*/  DMUL R8, R8, R6 ;  /* 0x0000000608087228 */ /* 0x001fce0000000000 */
[----:B------:R-:W0:Y:S01]  /*2820*/  MUFU.RCP64H R3, R5 ;  /* 0x0000000500037308 */ /* 0x000e220000001800 */
[----:B------:R-:W-:Y:S02]  /*2830*/  DMUL R8, R8, R6 ;  /* 0x0000000608087228 */ /* 0x000fe40000000000 */
[----:B-1----:R-:W-:-:S05]  /*2840*/  DMUL R10, R10, UR10 ;  /* 0x0000000a0a0a7c28 */ /* 0x002fca0008000000 */
[----:B------:R-:W1:Y:S03]  /*2850*/  I2F.F64 R6, UR6 ;  /* 0x0000000600067d12 */ /* 0x000e660008201c00 */
[----:B------:R-:W-:Y:S02]  /*2860*/  DFMA R8, R10, UR10, R8 ;  /* 0x0000000a0a087c2b */ /* 0x000fe40008000008 */
[----:B0-----:R-:W-:-:S06]  /*2870*/  DFMA R12, -R4, R2, 1 ;  /* 0x3ff00000040c742b */ /* 0x001fcc0000000102 */
[----:B-1----:R-:W-:Y:S02]  /*2880*/  DMUL R8, R6, R8 ;  /* 0x0000000806087228 */ /* 0x002fe40000000000 */
[----:B------:R-:W-:-:S06]  /*2890*/  DFMA R12, R12, R12, R12 ;  /* 0x0000000c0c0c722b */ /* 0x000fcc000000000c */
[----:B------:R-:W-:Y:S02]  /*28a0*/  DMUL R6, R6, R8 ;  /* 0x0000000806067228 */ /* 0x000fe40000000000 */
[----:B------:R-:W-:-:S08]  /*28b0*/  DFMA R12, R2, R12, R2 ;  /* 0x0000000c020c722b */ /* 0x000fd00000000002 */
[----:B------:R-:W-:Y:S01]  /*28c0*/  DFMA R2, -R4, R12, 1 ;  /* 0x3ff000000402742b */ /* 0x000fe2000000010c */
[----:B------:R-:W-:-:S07]  /*28d0*/  FSETP.GEU.AND P1, PT, |R7|, 6.5827683646048100446e-37, PT ;  /* 0x036000000700780b */ /* 0x000fce0003f2e200 */
        /* <DEDUP_REMOVED lines=12> */
.L_x_44:
[----:B------:R0:W-:Y:S02]  /*29a0*/  STS.64 [R22], R2 ;  /* 0x0000000216007388 */ /* 0x0001e40000000a00 */
.L_x_15:
[----:B------:R-:W-:Y:S05]  /*29b0*/  BSYNC.RECONVERGENT B0 ;  /* 0x0000000000007941 */ /* 0x000fea0003800200 */
.L_x_0:
[----:B------:R-:W5:Y:S01]  /*29c0*/  LDCU UR4, c[0x0][0x3b4] ;  /* 0x00007680ff0477ac */ /* 0x000f620008000800 */
[----:B------:R-:W-:Y:S01]  /*29d0*/  BAR.SYNC.DEFER_BLOCKING 0x0 ;  /* 0x0000000000007b1d */ /* 0x000fe20000010000 */
[----:B-----5:R-:W-:-:S13]  /*29e0*/  ISETP.NE.AND P0, PT, R18, UR4, PT ;  /* 0x0000000412007c0c */ /* 0x020fda000bf05270 */
[----:B------:R-:W-:Y:S05]  /*29f0*/  @P0 EXIT ;  /* 0x000000000000094d */ /* 0x000fea0003800000 */
[----:B0-----:R-:W0:Y:S01]  /*2a00*/  LDC.64 R4, c[0x0][0x388] ;  /* 0x0000e200ff047b82 */ /* 0x001e220000000a00 */
[C---:B-1234-:R-:W-:Y:S01]  /*2a10*/  IMAD R3, R17.reuse, 0x4, R20 ;  /* 0x0000000411037824 */ /* 0x05efe200078e0214 */
[----:B------:R-:W1:Y:S01]  /*2a20*/  LDCU UR4, c[0x0][0x3ac] ;  /* 0x00007580ff0477ac */ /* 0x000e620008000800 */
[----:B------:R-:W-:Y:S01]  /*2a30*/  IMAD R17, R17, 0x4, R19 ;  /* 0x0000000411117824 */ /* 0x000fe200078e0213 */
[----:B------:R-:W1:Y:S04]  /*2a40*/  LDCU UR5, c[0x0][0x3b0] ;  /* 0x00007600ff0577ac */ /* 0x000e680008000800 */
[----:B------:R-:W2:Y:S01]  /*2a50*/  LDC.64 R6, c[0x0][0x380] ;  /* 0x0000e000ff067b82 */ /* 0x000ea20000000a00 */
[----:B0-----:R-:W-:-:S04]  /*2a60*/  IMAD.WIDE R2, R3, 0x4, R4 ;  /* 0x0000000403027825 */ /* 0x001fc800078e0204 */
[----:B------:R-:W-:Y:S02]  /*2a70*/  IMAD.WIDE R4, R17, 0x4, R4 ;  /* 0x0000000411047825 */ /* 0x000fe400078e0204 */
[----:B------:R-:W3:Y:S04]  /*2a80*/  LDG.E R2, desc[UR8][R2.64] ;  /* 0x0000000802027981 */ /* 0x000ee8000c1e1900 */
[----:B------:R-:W4:Y:S01]  /*2a90*/  LDG.E R4, desc[UR8][R4.64] ;  /* 0x0000000804047981 */ /* 0x000f22000c1e1900 */
[----:B-1----:R-:W-:-:S04]  /*2aa0*/  UIMAD UR4, UR4, UR5, UR4 ;  /* 0x00000005040472a4 */ /* 0x002fc8000f8e0204 */
[----:B------:R-:W-:Y:S01]  /*2ab0*/  UIADD3 UR4, UPT, UPT, UR4, UR5, URZ ;  /* 0x0000000504047290 */ /* 0x000fe2000fffe0ff */
[----:B------:R-:W0:Y:S01]  /*2ac0*/  S2UR UR5, SR_CgaCtaId ;  /* 0x00000000000579c3 */ /* 0x000e220000008800 */
[----:B------:R-:W-:-:S04]  /*2ad0*/  IMAD R19, R19, 0x4, R20 ;  /* 0x0000000413137824 */ /* 0x000fc800078e0214 */
[----:B---3--:R-:W-:-:S04]  /*2ae0*/  IMAD R9, R2, UR4, R2 ;  /* 0x0000000402097c24 */ /* 0x008fc8000f8e0202 */
[----:B----4-:R-:W-:-:S04]  /*2af0*/  IMAD.IADD R9, R4, 0x1, R9 ;  /* 0x0000000104097824 */ /* 0x010fc800078e0209 */
[----:B--2---:R-:W-:-:S05]  /*2b00*/  IMAD.WIDE R6, R9, 0x8, R6 ;  /* 0x0000000809067825 */ /* 0x004fca00078e0206 */
[----:B------:R-:W2:Y:S01]  /*2b10*/  LDG.E.64 R8, desc[UR8][R6.64] ;  /* 0x0000000806087981 */ /* 0x000ea2000c1e1b00 */
[----:B------:R-:W-:Y:S02]  /*2b20*/  UMOV UR4, 0x400 ;  /* 0x0000040000047882 */ /* 0x000fe40000000000 */
[----:B0-----:R-:W-:-:S06]  /*2b30*/  ULEA UR4, UR5, UR4, 0x18 ;  /* 0x0000000405047291 */ /* 0x001fcc000f8ec0ff */
[----:B------:R-:W-:-:S05]  /*2b40*/  LEA R19, R19, UR4, 0x3 ;  /* 0x0000000413137c11 */ /* 0x000fca000f8e18ff */
[----:B------:R-:W2:Y:S02]  /*2b50*/  LDS.64 R2, [R19] ;  /* 0x0000000013027984 */ /* 0x000ea40000000a00 */
[----:B--2---:R-:W-:-:S07]  /*2b60*/  DADD R2, R2, R8 ;  /* 0x0000000002027229 */ /* 0x004fce0000000008 */
[----:B------:R-:W-:Y:S01]  /*2b70*/  STG.E.64 desc[UR8][R6.64], R2 ;  /* 0x0000000206007986 */ /* 0x000fe2000c101b08 */
[----:B------:R-:W-:Y:S05]  /*2b80*/  EXIT ;  /* 0x000000000000794d */ /* 0x000fea0003800000 */
        .weak           $__internal_0_$__cuda_sm20_div_rn_f64_full
        .type           $__internal_0_$__cuda_sm20_div_rn_f64_full,@function
        .size           $__internal_0_$__cuda_sm20_div_rn_f64_full,(.L_x_122 - $__internal_0_$__cuda_sm20_div_rn_f64_full)
$__internal_0_$__cuda_sm20_div_rn_f64_full:
[C---:B------:R-:W-:Y:S01]  /*2b90*/  FSETP.GEU.AND P1, PT, |R5|.reuse, 1.469367938527859385e-39, PT ;  /* 0x001000000500780b */ /* 0x040fe20003f2e200 */
[----:B------:R-:W-:Y:S01]  /*2ba0*/  IMAD.MOV.U32 R4, RZ, RZ, R2 ;  /* 0x000000ffff047224 */ /* 0x000fe200078e0002 */
[----:B------:R-:W-:Y:S01]  /*2bb0*/  LOP3.LUT R3, R5, 0x800fffff, RZ, 0xc0, !PT ;  /* 0x800fffff05037812 */ /* 0x000fe200078ec0ff */
[----:B------:R-:W-:Y:S01]  /*2bc0*/  IMAD.MOV.U32 R8, RZ, RZ, 0x1 ;  /* 0x00000001ff087424 */ /* 0x000fe200078e00ff */
[----:B------:R-:W-:Y:S01]  /*2bd0*/  FSETP.GEU.AND P3, PT, |R7|, 1.469367938527859385e-39, PT ;  /* 0x001000000700780b */ /* 0x000fe20003f6e200 */
[----:B------:R-:W-:Y:S01]  /*2be0*/  BSSY.RECONVERGENT B3, `(.L_x_45) ;  /* 0x0000052000037945 */ /* 0x000fe20003800200 */
[----:B------:R-:W-:Y:S02]  /*2bf0*/  LOP3.LUT R3, R3, 0x3ff00000, RZ, 0xfc, !PT ;  /* 0x3ff0000003037812 */ /* 0x000fe400078efcff */
[----:B------:R-:W-:Y:S02]  /*2c00*/  LOP3.LUT R21, R7, 0x7ff00000, RZ, 0xc0, !PT ;  /* 0x7ff0000007157812 */ /* 0x000fe400078ec0ff */
[----:B------:R-:W-:-:S03]  /*2c10*/  LOP3.LUT R24, R5, 0x7ff00000, RZ, 0xc0, !PT ;  /* 0x7ff0000005187812 */ /* 0x000fc600078ec0ff */
[----:B------:R-:W-:Y:S01]  /*2c20*/  @!P1 DMUL R2, R4, 8.98846567431157953865e+307 ;  /* 0x7fe0000004029828 */ /* 0x000fe20000000000 */
[----:B------:R-:W-:Y:S01]  /*2c30*/  ISETP.GE.U32.AND P2, PT, R21, R24, PT ;  /* 0x000000181500720c */ /* 0x000fe20003f46070 */
[----:B------:R-:W-:Y:S02]  /*2c40*/  IMAD.MOV.U32 R23, RZ, RZ, R21 ;  /* 0x000000ffff177224 */ /* 0x000fe400078e0015 */
[----:B------:R-:W-:Y:S02]  /*2c50*/  @!P3 LOP3.LUT R0, R5, 0x7ff00000, RZ, 0xc0, !PT ;  /* 0x7ff000000500b812 */ /* 0x000fe400078ec0ff */
[----:B------:R-:W0:Y:S02]  /*2c60*/  MUFU.RCP64H R9, R3 ;  /* 0x0000000300097308 */ /* 0x000e240000001800 */
[----:B------:R-:W-:Y:S01]  /*2c70*/  @!P3 ISETP.GE.U32.AND P4, PT, R21, R0, PT ;  /* 0x000000001500b20c */ /* 0x000fe20003f86070 */
[----:B------:R-:W-:Y:S01]  /*2c80*/  IMAD.MOV.U32 R0, RZ, RZ, 0x1ca00000 ;  /* 0x1ca00000ff007424 */ /* 0x000fe200078e00ff */
[----:B------:R-:W-:-:S04]  /*2c90*/  @!P1 LOP3.LUT R24, R3, 0x7ff00000, RZ, 0xc0, !PT ;  /* 0x7ff0000003189812 */ /* 0x000fc800078ec0ff */
[----:B------:R-:W-:-:S04]  /*2ca0*/  @!P3 SEL R13, R0, 0x63400000, !P4 ;  /* 0x63400000000db807 */ /* 0x000fc80006000000 */
[----:B------:R-:W-:-:S04]  /*2cb0*/  @!P3 LOP3.LUT R14, R13, 0x80000000, R7, 0xf8, !PT ;  /* 0x800000000d0eb812 */ /* 0x000fc800078ef807 */
[----:B------:R-:W-:Y:S01]  /*2cc0*/  @!P3 LOP3.LUT R15, R14, 0x100000, RZ, 0xfc, !PT ;  /* 0x001000000e0fb812 */ /* 0x000fe200078efcff */
[----:B0-----:R-:W-:Y:S01]  /*2cd0*/  DFMA R10, R8, -R2, 1 ;  /* 0x3ff00000080a742b */ /* 0x001fe20000000802 */
[----:B------:R-:W-:-:S07]  /*2ce0*/  @!P3 IMAD.MOV.U32 R14, RZ, RZ, RZ ;  /* 0x000000ffff0eb224 */ /* 0x000fce00078e00ff */
[----:B------:R-:W-:-:S08]  /*2cf0*/  DFMA R10, R10, R10, R10 ;  /* 0x0000000a0a0a722b */ /* 0x000fd0000000000a */
[----:B------:R-:W-:Y:S01]  /*2d00*/  DFMA R10, R8, R10, R8 ;  /* 0x0000000a080a722b */ /* 0x000fe20000000008 */
[----:B------:R-:W-:Y:S01]  /*2d10*/  SEL R9, R0, 0x63400000, !P2 ;  /* 0x6340000000097807 */ /* 0x000fe20005000000 */
[----:B------:R-:W-:-:S03]  /*2d20*/  IMAD.MOV.U32 R8, RZ, RZ, R6 ;  /* 0x000000ffff087224 */ /* 0x000fc600078e0006 */
[----:B------:R-:W-:-:S03]  /*2d30*/  LOP3.LUT R9, R9, 0x800fffff, R7, 0xf8, !PT ;  /* 0x800fffff09097812 */ /* 0x000fc600078ef807 */
[----:B------:R-:W-:-:S03]  /*2d40*/  DFMA R12, R10, -R2, 1 ;  /* 0x3ff000000a0c742b */ /* 0x000fc60000000802 */
[----:B------:R-:W-:-:S05]  /*2d50*/  @!P3 DFMA R8, R8, 2, -R14 ;  /* 0x400000000808b82b */ /* 0x000fca000000080e */
[----:B------:R-:W-:-:S05]  /*2d60*/  DFMA R12, R10, R12, R10 ;  /* 0x0000000c0a0c722b */ /* 0x000fca000000000a */
[----:B------:R-:W-:-:S03]  /*2d70*/  @!P3 LOP3.LUT R23, R9, 0x7ff00000, RZ, 0xc0, !PT ;  /* 0x7ff000000917b812 */ /* 0x000fc600078ec0ff */
[----:B------:R-:W-:Y:S02]  /*2d80*/  DMUL R10, R12, R8 ;  /* 0x000000080c0a7228 */ /* 0x000fe40000000000 */
[----:B------:R-:W-:-:S05]  /*2d90*/  VIADD R25, R23, 0xffffffff ;  /* 0xffffffff17197836 */ /* 0x000fca0000000000 */
[----:B------:R-:W-:Y:S01]  /*2da0*/  ISETP.GT.U32.AND P1, PT, R25, 0x7feffffe, PT ;  /* 0x7feffffe1900780c */ /* 0x000fe20003f24070 */
[----:B------:R-:W-:Y:S01]  /*2db0*/  VIADD R25, R24, 0xffffffff ;  /* 0xffffffff18197836 */ /* 0x000fe20000000000 */
[----:B------:R-:W-:-:S04]  /*2dc0*/  DFMA R14, R10, -R2, R8 ;  /* 0x800000020a0e722b */ /* 0x000fc80000000008 */
[----:B------:R-:W-:-:S04]  /*2dd0*/  ISETP.GT.U32.OR P1, PT, R25, 0x7feffffe, P1 ;  /* 0x7feffffe1900780c */ /* 0x000fc80000f24470 */
[----:B------:R-:W-:-:S09]  /*2de0*/  DFMA R14, R12, R14, R10 ;  /* 0x0000000e0c0e722b */ /* 0x000fd2000000000a */
[----:B------:R-:W-:Y:S05]  /*2df0*/  @P1 BRA `(.L_x_46) ;  /* 0x00000000006c1947 */ /* 0x000fea0003800000 */
[----:B------:R-:W-:-:S04]  /*2e00*/  LOP3.LUT R10, R5, 0x7ff00000, RZ, 0xc0, !PT ;  /* 0x7ff00000050a7812 */ /* 0x000fc800078ec0ff */
[CC--:B------:R-:W-:Y:S02]  /*2e10*/  VIADDMNMX R6, R21.reuse, -R10.reuse, 0xb9600000, !PT ;  /* 0xb960000015067446 */ /* 0x0c0fe4000780090a */
[----:B------:R-:W-:Y:S02]  /*2e20*/  ISETP.GE.U32.AND P1, PT, R21, R10, PT ;  /* 0x0000000a1500720c */ /* 0x000fe40003f26070 */
[----:B------:R-:W-:Y:S02]  /*2e30*/  VIMNMX R6, PT, PT, R6, 0x46a00000, PT ;  /* 0x46a0000006067848 */ /* 0x000fe40003fe0100 */
[----:B------:R-:W-:-:S05]  /*2e40*/  SEL R7, R0, 0x63400000, !P1 ;  /* 0x6340000000077807 */ /* 0x000fca0004800000 */
[----:B------:R-:W-:Y:S02]  /*2e50*/  IMAD.IADD R0, R6, 0x1, -R7 ;  /* 0x0000000106007824 */ /* 0x000fe400078e0a07 */
[----:B------:R-:W-:Y:S02]  /*2e60*/  IMAD.MOV.U32 R6, RZ, RZ, RZ ;  /* 0x000000ffff067224 */ /* 0x000fe400078e00ff */
[----:B------:R-:W-:-:S06]  /*2e70*/  VIADD R7, R0, 0x7fe00000 ;  /* 0x7fe0000000077836 */ /* 0x000fcc0000000000 */
[----:B------:R-:W-:-:S10]  /*2e80*/  DMUL R10, R14, R6 ;  /* 0x000000060e0a7228 */ /* 0x000fd40000000000 */
[----:B------:R-:W-:-:S13]  /*2e90*/  FSETP.GTU.AND P1, PT, |R11|, 1.469367938527859385e-39, PT ;  /* 0x001000000b00780b */ /* 0x000fda0003f2c200 */
[----:B------:R-:W-:Y:S05]  /*2ea0*/  @P1 BRA `(.L_x_47) ;  /* 0x0000000000941947 */ /* 0x000fea0003800000 */
[----:B------:R-:W-:Y:S01]  /*2eb0*/  DFMA R2, R14, -R2, R8 ;  /* 0x800000020e02722b */ /* 0x000fe20000000008 */
[----:B------:R-:W-:-:S09]  /*2ec0*/  IMAD.MOV.U32 R6, RZ, RZ, RZ ;  /* 0x000000ffff067224 */ /* 0x000fd200078e00ff */
[C---:B------:R-:W-:Y:S02]  /*2ed0*/  FSETP.NEU.AND P1, PT, R3.reuse, RZ, PT ;  /* 0x000000ff0300720b */ /* 0x040fe40003f2d000 */
[----:B------:R-:W-:-:S04]  /*2ee0*/  LOP3.LUT R5, R3, 0x80000000, R5, 0x48, !PT ;  /* 0x8000000003057812 */ /* 0x000fc800078e4805 */
[----:B------:R-:W-:-:S07]  /*2ef0*/  LOP3.LUT R7, R5, R7, RZ, 0xfc, !PT ;  /* 0x0000000705077212 */ /* 0x000fce00078efcff */
[----:B------:R-:W-:Y:S05]  /*2f00*/  @!P1 BRA `(.L_x_47) ;  /* 0x00000000007c9947 */ /* 0x000fea0003800000 */
[----:B------:R-:W-:Y:S01]  /*2f10*/  IMAD.MOV R3, RZ, RZ, -R0 ;  /* 0x000000ffff037224 */ /* 0x000fe200078e0a00 */
[----:B------:R-:W-:Y:S01]  /*2f20*/  DMUL.RP R6, R14, R6 ;  /* 0x000000060e067228 */ /* 0x000fe20000008000 */
[----:B------:R-:W-:-:S06]  /*2f30*/  IMAD.MOV.U32 R2, RZ, RZ, RZ ;  /* 0x000000ffff027224 */ /* 0x000fcc00078e00ff */
[----:B------:R-:W-:-:S03]  /*2f40*/  DFMA R2, R10, -R2, R14 ;  /* 0x800000020a02722b */ /* 0x000fc6000000000e */
[----:B------:R-:W-:-:S03]  /*2f50*/  LOP3.LUT R5, R7, R5, RZ, 0x3c, !PT ;  /* 0x0000000507057212 */ /* 0x000fc600078e3cff */
[----:B------:R-:W-:-:S04]  /*2f60*/  IADD3 R2, PT, PT, -R0, -0x43300000, RZ ;  /* 0xbcd0000000027810 */ /* 0x000fc80007ffe1ff */
[----:B------:R-:W-:-:S04]  /*2f70*/  FSETP.NEU.AND P1, PT, |R3|, R2, PT ;  /* 0x000000020300720b */ /* 0x000fc80003f2d200 */
[----:B------:R-:W-:Y:S02]  /*2f80*/  FSEL R10, R6, R10, !P1 ;  /* 0x0000000a060a7208 */ /* 0x000fe40004800000 */
[----:B------:R-:W-:Y:S01]  /*2f90*/  FSEL R11, R5, R11, !P1 ;  /* 0x0000000b050b7208 */ /* 0x000fe20004800000 */
[----:B------:R-:W-:Y:S06]  /*2fa0*/  BRA `(.L_x_47) ;  /* 0x0000000000547947 */ /* 0x000fec0003800000 */
.L_x_46:
[----:B------:R-:W-:-:S14]  /*2fb0*/  DSETP.NAN.AND P1, PT, R6, R6, PT ;  /* 0x000000060600722a */ /* 0x000fdc0003f28000 */
[----:B------:R-:W-:Y:S05]  /*2fc0*/  @P1 BRA `(.L_x_48) ;  /* 0x0000000000441947 */ /* 0x000fea0003800000 */
[----:B------:R-:W-:-:S14]  /*2fd0*/  DSETP.NAN.AND P1, PT, R4, R4, PT ;  /* 0x000000040400722a */ /* 0x000fdc0003f28000 */
[----:B------:R-:W-:Y:S05]  /*2fe0*/  @P1 BRA `(.L_x_49) ;  /* 0x0000000000301947 */ /* 0x000fea0003800000 */
[----:B------:R-:W-:Y:S01]  /*2ff0*/  ISETP.NE.AND P1, PT, R23, R24, PT ;  /* 0x000000181700720c */ /* 0x000fe20003f25270 */
[----:B------:R-:W-:Y:S02]  /*3000*/  IMAD.MOV.U32 R10, RZ, RZ, 0x0 ;  /* 0x00000000ff0a7424 */ /* 0x000fe400078e00ff */
[----:B------:R-:W-:-:S10]  /*3010*/  IMAD.MOV.U32 R11, RZ, RZ, -0x80000 ;  /* 0xfff80000ff0b7424 */ /* 0x000fd400078e00ff */
[----:B------:R-:W-:Y:S05]  /*3020*/  @!P1 BRA `(.L_x_47) ;  /* 0x0000000000349947 */ /* 0x000fea0003800000 */
[----:B------:R-:W-:Y:S02]  /*3030*/  ISETP.NE.AND P1, PT, R23, 0x7ff00000, PT ;  /* 0x7ff000001700780c */ /* 0x000fe40003f25270 */
[----:B------:R-:W-:Y:S02]  /*3040*/  LOP3.LUT R11, R7, 0x80000000, R5, 0x48, !PT ;  /* 0x80000000070b7812 */ /* 0x000fe400078e4805 */
[----:B------:R-:W-:-:S13]  /*3050*/  ISETP.EQ.OR P1, PT, R24, RZ, !P1 ;  /* 0x000000ff1800720c */ /* 0x000fda0004f22670 */
[----:B------:R-:W-:Y:S01]  /*3060*/  @P1 LOP3.LUT R0, R11, 0x7ff00000, RZ, 0xfc, !PT ;  /* 0x7ff000000b001812 */ /* 0x000fe200078efcff */
[----:B------:R-:W-:Y:S02]  /*3070*/  @!P1 IMAD.MOV.U32 R10, RZ, RZ, RZ ;  /* 0x000000ffff0a9224 */ /* 0x000fe400078e00ff */
[----:B------:R-:W-:Y:S02]  /*3080*/  @P1 IMAD.MOV.U32 R10, RZ, RZ, RZ ;  /* 0x000000ffff0a1224 */ /* 0x000fe400078e00ff */
[----:B------:R-:W-:Y:S01]  /*3090*/  @P1 IMAD.MOV.U32 R11, RZ, RZ, R0 ;  /* 0x000000ffff0b1224 */ /* 0x000fe200078e0000 */
[----:B------:R-:W-:Y:S06]  /*30a0*/  BRA `(.L_x_47) ;  /* 0x0000000000147947 */ /* 0x000fec0003800000 */
.L_x_49:
[----:B------:R-:W-:Y:S01]  /*30b0*/  LOP3.LUT R11, R5, 0x80000, RZ, 0xfc, !PT ;  /* 0x00080000050b7812 */ /* 0x000fe200078efcff */
[----:B------:R-:W-:Y:S01]  /*30c0*/  IMAD.MOV.U32 R10, RZ, RZ, R4 ;  /* 0x000000ffff0a7224 */ /* 0x000fe200078e0004 */
[----:B------:R-:W-:Y:S06]  /*30d0*/  BRA `(.L_x_47) ;  /* 0x0000000000087947 */ /* 0x000fec0003800000 */
.L_x_48:
[----:B------:R-:W-:Y:S01]  /*30e0*/  LOP3.LUT R11, R7, 0x80000, RZ, 0xfc, !PT ;  /* 0x00080000070b7812 */ /* 0x000fe200078efcff */
[----:B------:R-:W-:-:S07]  /*30f0*/  IMAD.MOV.U32 R10, RZ, RZ, R6 ;  /* 0x000000ffff0a7224 */ /* 0x000fce00078e0006 */
.L_x_47:
[----:B------:R-:W-:Y:S05]  /*3100*/  BSYNC.RECONVERGENT B3 ;  /* 0x0000000000037941 */ /* 0x000fea0003800200 */
.L_x_45:
[----:B------:R-:W-:Y:S02]  /*3110*/  IMAD.MOV.U32 R2, RZ, RZ, R16 ;  /* 0x000000ffff027224 */ /* 0x000fe400078e0010 */
[----:B------:R-:W-:-:S04]  /*3120*/  IMAD.MOV.U32 R3, RZ, RZ, 0x0 ;  /* 0x00000000ff037424 */ /* 0x000fc800078e00ff */
[----:B------:R-:W-:Y:S05]  /*3130*/  RET.REL.NODEC R2 `(_Z11ass_A_exactPdPiS0_ddiiiiii) ;  /* 0xffffffcc02b07950 */ /* 0x000fea0003c3ffff */
.L_x_50:
[----:B------:R-:W-:-:S00]  /*3140*/  BRA `(.L_x_50) ;  /* 0xfffffffc00fc7947 */ /* 0x000fc0000383ffff */
[----:B------:R-:W-:-:S00]  /*3150*/  NOP ;  /* 0x0000000000007918 */ /* 0x000fc00000000000 */
        /* <DEDUP_REMOVED lines=10> */
.L_x_122:


//--------------------- .text._Z9VectorAddPdS_S_di --------------------------
	.section	.text._Z9VectorAddPdS_S_di,"ax",@progbits
	.align	128
        .global         _Z9VectorAddPdS_S_di
        .type           _Z9VectorAddPdS_S_di,@function
        .size           _Z9VectorAddPdS_S_di,(.L_x_125 - _Z9VectorAddPdS_S_di)
        .other          _Z9VectorAddPdS_S_di,@"STO_CUDA_ENTRY STV_DEFAULT"
_Z9VectorAddPdS_S_di:
.text._Z9VectorAddPdS_S_di:
[----:B------:R-:W-:Y:S01]  /*0000*/  LDC R1, c[0x0][0x37c] ;  /* 0x0000df00ff017b82 */ /* 0x000fe20000000800 */
[----:B------:R-:W0:Y:S07]  /*0010*/  S2R R0, SR_TID.X ;  /* 0x0000000000007919 */ /* 0x000e2e0000002100 */
[----:B------:R-:W0:Y:S01]  /*0020*/  S2UR UR4, SR_CTAID.X ;  /* 0x00000000000479c3 */ /* 0x000e220000002500 */
[----:B------:R-:W1:Y:S07]  /*0030*/  LDCU UR5, c[0x0][0x3a0] ;  /* 0x00007400ff0577ac */ /* 0x000e6e0008000800 */
[----:B------:R-:W0:Y:S02]  /*0040*/  LDC R11, c[0x0][0x360] ;  /* 0x0000d800ff0b7b82 */ /* 0x000e240000000800 */
[----:B0-----:R-:W-:-:S05]  /*0050*/  IMAD R11, R11, UR4, R0 ;  /* 0x000000040b0b7c24 */ /* 0x001fca000f8e0200 */
[----:B-1----:R-:W-:-:S13]  /*0060*/  ISETP.GE.AND P0, PT, R11, UR5, PT ;  /* 0x000000050b007c0c */ /* 0x002fda000bf06270 */
[----:B------:R-:W-:Y:S05]  /*0070*/  @P0 EXIT ;  /* 0x000000000000094d */ /* 0x000fea0003800000 */
[----:B------:R-:W0:Y:S01]  /*0080*/  LDC.64 R2, c[0x0][0x380] ;  /* 0x0000e000ff027b82 */ /* 0x000e220000000a00 */
[----:B------:R-:W1:Y:S07]  /*0090*/  LDCU.64 UR4, c[0x0][0x358] ;  /* 0x00006b00ff0477ac */ /* 0x000e6e0008000a00 */
[----:B------:R-:W2:Y:S08]  /*00a0*/  LDC.64 R4, c[0x0][0x388] ;  /* 0x0000e200ff047b82 */ /* 0x000eb00000000a00 */
[----:B------:R-:W3:Y:S01]  /*00b0*/  LDC.64 R6, c[0x0][0x398] ;  /* 0x0000e600ff067b82 */ /* 0x000ee20000000a00 */
[----:B0-----:R-:W-:-:S07]  /*00c0*/  IMAD.WIDE R2, R11, 0x8, R2 ;  /* 0x000000080b027825 */ /* 0x001fce00078e0202 */
[----:B------:R-:W0:Y:S01]  /*00d0*/  LDC.64 R8, c[0x0][0x390] ;  /* 0x0000e400ff087b82 */ /* 0x000e220000000a00 */
[----:B-1----:R-:W3:Y:S01]  /*00e0*/  LDG.E.64 R2, desc[UR4][R2.64] ;  /* 0x0000000402027981 */ /* 0x002ee2000c1e1b00 */
[----:B--2---:R-:W-:-:S06]  /*00f0*/  IMAD.WIDE R4, R11, 0x8, R4 ;  /* 0x000000080b047825 */ /* 0x004fcc00078e0204 */
[----:B------:R-:W3:Y:S01]  /*0100*/  LDG.E.64 R4, desc[UR4][R4.64] ;  /* 0x0000000404047981 */ /* 0x000ee2000c1e1b00 */
[----:B0-----:R-:W-:Y:S01]  /*0110*/  IMAD.WIDE R8, R11, 0x8, R8 ;  /* 0x000000080b087825 */ /* 0x001fe200078e0208 */
[----:B---3--:R-:W-:-:S07]  /*0120*/  DFMA R6, R4, R6, R2 ;  /* 0x000000060406722b */ /* 0x008fce0000000002 */
[----:B------:R-:W-:Y:S01]  /*0130*/  STG.E.64 desc[UR4][R8.64], R6 ;  /* 0x0000000608007986 */ /* 0x000fe2000c101b04 */
[----:B------:R-:W-:Y:S05]  /*0140*/  EXIT ;  /* 0x000000000000794d */ /* 0x000fea0003800000 */
.L_x_51:
        /* <DEDUP_REMOVED lines=11> */
.L_x_125:


//--------------------- .text._Z5ass_APdPiS0_ddiiiiii --------------------------
	.section	.text._Z5ass_APdPiS0_ddiiiiii,"ax",@progbits
	.align	128
        .global         _Z5ass_APdPiS0_ddiiiiii
        .type           _Z5ass_APdPiS0_ddiiiiii,@function
        .size           _Z5ass_APdPiS0_ddiiiiii,(.L_x_123 - _Z5ass_APdPiS0_ddiiiiii)
        .other          _Z5ass_APdPiS0_ddiiiiii,@"STO_CUDA_ENTRY STV_DEFAULT"
_Z5ass_APdPiS0_ddiiiiii:
.text._Z5ass_APdPiS0_ddiiiiii:
        /* <DEDUP_REMOVED lines=37> */
[----:B------:R-:W-:-:S07]  /*0250*/  MOV R22, 0x270 ;  /* 0x0000027000167802 */ /* 0x000fce0000000f00 */
[----:B------:R-:W-:Y:S05]  /*0260*/  CALL.REL.NOINC `($__internal_1_$__cuda_sm20_div_rn_f64_full) ;  /* 0x0000000800787944 */ /* 0x000fea0003c00000 */
.L_x_55:
[----:B------:R-:W0:Y:S01]  /*0270*/  S2UR UR5, SR_CgaCtaId ;  /* 0x00000000000579c3 */ /* 0x000e220000008800 */
[----:B------:R-:W-:Y:S01]  /*0280*/  UMOV UR4, 0x400 ;  /* 0x0000040000047882 */ /* 0x000fe20000000000 */
[----:B------:R-:W-:Y:S01]  /*0290*/  IMAD R7, R5, 0x4, R5 ;  /* 0x0000000405077824 */ /* 0x000fe200078e0205 */
[----:B0-----:R-:W-:-:S06]  /*02a0*/  ULEA UR4, UR5, UR4, 0x18 ;  /* 0x0000000405047291 */ /* 0x001fcc000f8ec0ff */
[----:B------:R-:W-:-:S05]  /*02b0*/  LEA R7, R7, UR4, 0x3 ;  /* 0x0000000407077c11 */ /* 0x000fca000f8e18ff */
[----:B------:R0:W-:Y:S02]  /*02c0*/  STS.64 [R7], R2 ;  /* 0x0000000207007388 */ /* 0x0001e40000000a00 */
.L_x_54:
[----:B------:R-:W-:Y:S05]  /*02d0*/  BSYNC.RECONVERGENT B0 ;  /* 0x0000000000007941 */ /* 0x000fea0003800200 */
.L_x_53:
[----:B------:R-:W1:Y:S01]  /*02e0*/  S2UR UR5, SR_CgaCtaId ;  /* 0x00000000000579c3 */ /* 0x000e620000008800 */
[C---:B------:R-:W-:Y:S01]  /*02f0*/  ISETP.NE.AND P0, PT, R6.reuse, 0x1, PT ;  /* 0x000000010600780c */ /* 0x040fe20003f05270 */
[----:B------:R-:W-:Y:S01]  /*0300*/  UMOV UR4, 0x400 ;  /* 0x0000040000047882 */ /* 0x000fe20000000000 */
[C---:B------:R-:W-:Y:S01]  /*0310*/  ISETP.NE.AND P1, PT, R6.reuse, RZ, PT ;  /* 0x000000ff0600720c */ /* 0x040fe20003f25270 */
[----:B0-----:R-:W-:Y:S01]  /*0320*/  IMAD R7, R6, 0x4, R5 ;  /* 0x0000000406077824 */ /* 0x001fe200078e0205 */
        /* <DEDUP_REMOVED lines=14> */
.L_x_58:
[----:B------:R-:W-:Y:S05]  /*0410*/  BSYNC.RELIABLE B1 ;  /* 0x0000000000017941 */ /* 0x000fea0003800100 */
.L_x_57:
[----:B------:R-:W0:Y:S01]  /*0420*/  LDC.64 R2, c[0x0][0x398] ;  /* 0x0000e600ff027b82 */ /* 0x000e220000000a00 */
        /* <DEDUP_REMOVED lines=22> */
.L_x_60:
[----:B------:R0:W-:Y:S02]  /*0590*/  STS.64 [R7], R2 ;  /* 0x0000000207007388 */ /* 0x0001e40000000a00 */
.L_x_59:
[----:B------:R-:W-:Y:S05]  /*05a0*/  BSYNC.RECONVERGENT B0 ;  /* 0x0000000000007941 */ /* 0x000fea0003800200 */
.L_x_56:
        /* <DEDUP_REMOVED lines=15> */
.L_x_63:
[----:B------:R-:W-:Y:S05]  /*06a0*/  BSYNC.RELIABLE B1 ;  /* 0x0000000000017941 */ /* 0x000fea0003800100 */
.L_x_62:
[----:B0-----:R-:W0:Y:S01]  /*06b0*/  LDC.64 R2, c[0x0][0x398] ;  /* 0x0000e600ff027b82 */ /* 0x001e220000000a00 */
        /* <DEDUP_REMOVED lines=21> */
.L_x_65:
[----:B------:R1:W-:Y:S02]  /*0810*/  STS.64 [R7], R2 ;  /* 0x0000000207007388 */ /* 0x0003e40000000a00 */
.L_x_64:
[----:B------:R-:W-:Y:S05]  /*0820*/  BSYNC.RECONVERGENT B0 ;  /* 0x0000000000007941 */ /* 0x000fea0003800200 */
.L_x_61:
[----:B------:R-:W-:Y:S05]  /*0830*/  WARPSYNC.ALL ;  /* 0x0000000000007948 */ /* 0x000fea0003800000 */
[C---:B------:R-:W-:Y:S01]  /*0840*/  ISETP.NE.AND P1, PT, R6.reuse, 0x1, PT ;  /* 0x000000010600780c */ /* 0x040fe20003f25270 */
[----:B------:R-:W-:Y:S01]  /*0850*/  BSSY.RECONVERGENT B0, `(.L_x_52) ;  /* 0x0000022000007945 */ /* 0x000fe20003800200 */
        /* <DEDUP_REMOVED lines=9> */
[----:B------:R-:W2:Y:S01]  /*08f0*/  LDC.64 R12, c[0x0][0x398] ;  /* 0x0000e600ff0c7b82 */ /* 0x000ea20000000a00 */
[----:B------:R-:W-:-:S07]  /*0900*/  IMAD.MOV.U32 R14, RZ, RZ, 0x1 ;  /* 0x00000001ff0e7424 */ /* 0x000fce00078e00ff */
[----:B01----:R-:W0:Y:S01]  /*0910*/  LDC.64 R2, c[0x0][0x3a0] ;  /* 0x0000e800ff027b82 */ /* 0x003e220000000a00 */
[----:B--2---:R-:W-:-:S08]  /*0920*/  DMUL R8, R12, 6 ;  /* 0x401800000c087828 */ /* 0x004fd00000000000 */
        /* <DEDUP_REMOVED lines=19> */
.L_x_67:
[----:B------:R2:W-:Y:S02]  /*0a60*/  STS.64 [R7], R2 ;  /* 0x0000000207007388 */ /* 0x0005e40000000a00 */
.L_x_66:
[----:B------:R-:W-:Y:S05]  /*0a70*/  BSYNC.RECONVERGENT B0 ;  /* 0x0000000000007941 */ /* 0x000fea0003800200 */
.L_x_52:
[----:B------:R-:W3:Y:S01]  /*0a80*/  LDCU UR4, c[0x0][0x3b4] ;  /* 0x00007680ff0477ac */ /* 0x000ee20008000800 */
[----:B------:R-:W-:Y:S01]  /*0a90*/  BAR.SYNC.DEFER_BLOCKING 0x0 ;  /* 0x0000000000007b1d */ /* 0x000fe20000010000 */
[----:B---3--:R-:W-:-:S13]  /*0aa0*/  ISETP.NE.AND P0, PT, R4, UR4, PT ;  /* 0x0000000404007c0c */ /* 0x008fda000bf05270 */
[----:B------:R-:W-:Y:S05]  /*0ab0*/  @P0 EXIT ;  /* 0x000000000000094d */ /* 0x000fea0003800000 */
[----:B------:R-:W3:Y:S01]  /*0ac0*/  LDC.64 R8, c[0x0][0x388] ;  /* 0x0000e200ff087b82 */ /* 0x000ee20000000a00 */
[C---:B012---:R-:W-:Y:S01]  /*0ad0*/  IMAD R3, R0.reuse, 0x4, R5 ;  /* 0x0000000400037824 */ /* 0x047fe200078e0205 */
[----:B------:R-:W0:Y:S01]  /*0ae0*/  LDCU UR4, c[0x0][0x3ac] ;  /* 0x00007580ff0477ac */ /* 0x000e220008000800 */
[----:B------:R-:W-:Y:S01]  /*0af0*/  IMAD R7, R0, 0x4, R6 ;  /* 0x0000000400077824 */ /* 0x000fe200078e0206 */
[----:B------:R-:W0:Y:S04]  /*0b00*/  LDCU UR5, c[0x0][0x3b0] ;  /* 0x00007600ff0577ac */ /* 0x000e280008000800 */
[----:B------:R-:W1:Y:S01]  /*0b10*/  LDC.64 R10, c[0x0][0x380] ;  /* 0x0000e000ff0a7b82 */ /* 0x000e620000000a00 */
[----:B---3--:R-:W-:-:S04]  /*0b20*/  IMAD.WIDE R2, R3, 0x4, R8 ;  /* 0x0000000403027825 */ /* 0x008fc800078e0208 */
[----:B------:R-:W-:Y:S02]  /*0b30*/  IMAD.WIDE R8, R7, 0x4, R8 ;  /* 0x0000000407087825 */ /* 0x000fe400078e0208 */
[----:B------:R-:W2:Y:S04]  /*0b40*/  LDG.E R2, desc[UR6][R2.64] ;  /* 0x0000000602027981 */ /* 0x000ea8000c1e1900 */
[----:B------:R-:W3:Y:S01]  /*0b50*/  LDG.E R8, desc[UR6][R8.64] ;  /* 0x0000000608087981 */ /* 0x000ee2000c1e1900 */
[----:B0-----:R-:W-:-:S04]  /*0b60*/  UIMAD UR4, UR4, UR5, UR4 ;  /* 0x00000005040472a4 */ /* 0x001fc8000f8e0204 */
[----:B------:R-:W-:Y:S01]  /*0b70*/  UIADD3 UR4, UPT, UPT, UR4, UR5, URZ ;  /* 0x0000000504047290 */ /* 0x000fe2000fffe0ff */
[----:B------:R-:W0:Y:S01]  /*0b80*/  S2UR UR5, SR_CgaCtaId ;  /* 0x00000000000579c3 */ /* 0x000e220000008800 */
[----:B------:R-:W-:-:S04]  /*0b90*/  IMAD R5, R6, 0x4, R5 ;  /* 0x0000000406057824 */ /* 0x000fc800078e0205 */
[----:B--2---:R-:W-:-:S04]  /*0ba0*/  IMAD R7, R2, UR4, R2 ;  /* 0x0000000402077c24 */ /* 0x004fc8000f8e0202 */
[----:B---3--:R-:W-:-:S04]  /*0bb0*/  IMAD.IADD R7, R8, 0x1, R7 ;  /* 0x0000000108077824 */ /* 0x008fc800078e0207 */
[----:B-1----:R-:W-:-:S05]  /*0bc0*/  IMAD.WIDE R10, R7, 0x8, R10 ;  /* 0x00000008070a7825 */ /* 0x002fca00078e020a */
        /* <DEDUP_REMOVED lines=8> */
        .weak           $__internal_1_$__cuda_sm20_div_rn_f64_full
        .type           $__internal_1_$__cuda_sm20_div_rn_f64_full,@function
        .size           $__internal_1_$__cuda_sm20_div_rn_f64_full,(.L_x_123 - $__internal_1_$__cuda_sm20_div_rn_f64_full)
$__internal_1_$__cuda_sm20_div_rn_f64_full:
[C---:B------:R-:W-:Y:S01]  /*0c50*/  FSETP.GEU.AND P0, PT, |R9|.reuse, 1.469367938527859385e-39, PT ;  /* 0x001000000900780b */ /* 0x040fe20003f0e200 */
[----:B------:R-:W-:Y:S01]  /*0c60*/  IMAD.MOV.U32 R14, RZ, RZ, 0x1 ;  /* 0x00000001ff0e7424 */ /* 0x000fe200078e00ff */
[----:B------:R-:W-:Y:S01]  /*0c70*/  LOP3.LUT R2, R9, 0x800fffff, RZ, 0xc0, !PT ;  /* 0x800fffff09027812 */ /* 0x000fe200078ec0ff */
[----:B------:R-:W-:Y:S01]  /*0c80*/  IMAD.MOV.U32 R20, RZ, RZ, 0x1ca00000 ;  /* 0x1ca00000ff147424 */ /* 0x000fe200078e00ff */
[C---:B------:R-:W-:Y:S01]  /*0c90*/  FSETP.GEU.AND P2, PT, |R11|.reuse, 1.469367938527859385e-39, PT ;  /* 0x001000000b00780b */ /* 0x040fe20003f4e200 */
[----:B------:R-:W-:Y:S01]  /*0ca0*/  BSSY.RECONVERGENT B1, `(.L_x_68) ;  /* 0x0000052000017945 */ /* 0x000fe20003800200 */
[----:B------:R-:W-:Y:S01]  /*0cb0*/  LOP3.LUT R3, R2, 0x3ff00000, RZ, 0xfc, !PT ;  /* 0x3ff0000002037812 */ /* 0x000fe200078efcff */
[----:B------:R-:W-:Y:S01]  /*0cc0*/  IMAD.MOV.U32 R2, RZ, RZ, R8 ;  /* 0x000000ffff027224 */ /* 0x000fe200078e0008 */
[----:B------:R-:W-:Y:S02]  /*0cd0*/  LOP3.LUT R21, R11, 0x7ff00000, RZ, 0xc0, !PT ;  /* 0x7ff000000b157812 */ /* 0x000fe400078ec0ff */
[----:B------:R-:W-:-:S03]  /*0ce0*/  LOP3.LUT R24, R9, 0x7ff00000, RZ, 0xc0, !PT ;  /* 0x7ff0000009187812 */ /* 0x000fc600078ec0ff */
[----:B------:R-:W-:Y:S01]  /*0cf0*/  @!P0 DMUL R2, R8, 8.98846567431157953865e+307 ;  /* 0x7fe0000008028828 */ /* 0x000fe20000000000 */
[----:B------:R-:W-:Y:S01]  /*0d00*/  ISETP.GE.U32.AND P1, PT, R21, R24, PT ;  /* 0x000000181500720c */ /* 0x000fe20003f26070 */
[----:B------:R-:W-:Y:S02]  /*0d10*/  IMAD.MOV.U32 R23, RZ, RZ, R21 ;  /* 0x000000ffff177224 */ /* 0x000fe400078e0015 */
[----:B------:R-:W-:Y:S02]  /*0d20*/  @!P2 LOP3.LUT R16, R9, 0x7ff00000, RZ, 0xc0, !PT ;  /* 0x7ff000000910a812 */ /* 0x000fe400078ec0ff */
[----:B------:R-:W0:Y:S02]  /*0d30*/  MUFU.RCP64H R15, R3 ;  /* 0x00000003000f7308 */ /* 0x000e240000001800 */
[----:B------:R-:W-:Y:S02]  /*0d40*/  @!P2 ISETP.GE.U32.AND P3, PT, R21, R16, PT ;  /* 0x000000101500a20c */ /* 0x000fe40003f66070 */
[----:B------:R-:W-:-:S02]  /*0d50*/  @!P0 LOP3.LUT R24, R3, 0x7ff00000, RZ, 0xc0, !PT ;  /* 0x7ff0000003188812 */ /* 0x000fc400078ec0ff */
[----:B------:R-:W-:-:S04]  /*0d60*/  @!P2 SEL R17, R20, 0x63400000, !P3 ;  /* 0x634000001411a807 */ /* 0x000fc80005800000 */
[----:B------:R-:W-:-:S04]  /*0d70*/  @!P2 LOP3.LUT R18, R17, 0x80000000, R11, 0xf8, !PT ;  /* 0x800000001112a812 */ /* 0x000fc800078ef80b */
[----:B------:R-:W-:Y:S01]  /*0d80*/  @!P2 LOP3.LUT R19, R18, 0x100000, RZ, 0xfc, !PT ;  /* 0x001000001213a812 */ /* 0x000fe200078efcff */
[----:B------:R-:W-:Y:S01]  /*0d90*/  @!P2 IMAD.MOV.U32 R18, RZ, RZ, RZ ;  /* 0x000000ffff12a224 */ /* 0x000fe200078e00ff */
[----:B0-----:R-:W-:-:S08]  /*0da0*/  DFMA R12, R14, -R2, 1 ;  /* 0x3ff000000e0c742b */ /* 0x001fd00000000802 */
        /* <DEDUP_REMOVED lines=44> */
.L_x_69:
        /* <DEDUP_REMOVED lines=16> */
.L_x_72:
[----:B------:R-:W-:Y:S01]  /*1170*/  LOP3.LUT R15, R9, 0x80000, RZ, 0xfc, !PT ;  /* 0x00080000090f7812 */ /* 0x000fe200078efcff */
[----:B------:R-:W-:Y:S01]  /*1180*/  IMAD.MOV.U32 R14, RZ, RZ, R8 ;  /* 0x000000ffff0e7224 */ /* 0x000fe200078e0008 */
[----:B------:R-:W-:Y:S06]  /*1190*/  BRA `(.L_x_70) ;  /* 0x0000000000087947 */ /* 0x000fec0003800000 */
.L_x_71:
[----:B------:R-:W-:Y:S01]  /*11a0*/  LOP3.LUT R15, R11, 0x80000, RZ, 0xfc, !PT ;  /* 0x000800000b0f7812 */ /* 0x000fe200078efcff */
[----:B------:R-:W-:-:S07]  /*11b0*/  IMAD.MOV.U32 R14, RZ, RZ, R10 ;  /* 0x000000ffff0e7224 */ /* 0x000fce00078e000a */
.L_x_70:
[----:B------:R-:W-:Y:S05]  /*11c0*/  BSYNC.RECONVERGENT B1 ;  /* 0x0000000000017941 */ /* 0x000fea0003800200 */
.L_x_68:
[----:B------:R-:W-:Y:S02]  /*11d0*/  IMAD.MOV.U32 R23, RZ, RZ, 0x0 ;  /* 0x00000000ff177424 */ /* 0x000fe400078e00ff */
[----:B------:R-:W-:Y:S02]  /*11e0*/  IMAD.MOV.U32 R2, RZ, RZ, R14 ;  /* 0x000000ffff027224 */ /* 0x000fe400078e000e */
[----:B------:R-:W-:Y:S01]  /*11f0*/  IMAD.MOV.U32 R3, RZ, RZ, R15 ;  /* 0x000000ffff037224 */ /* 0x000fe200078e000f */
[----:B------:R-:W-:Y:S06]  /*1200*/  RET.REL.NODEC R22 `(_Z5ass_APdPiS0_ddiiiiii) ;  /* 0xffffffec167c7950 */ /* 0x000fec0003c3ffff */
.L_x_73:
        /* <DEDUP_REMOVED lines=15> */
.L_x_123:


//--------------------- .text._Z17compute_bernsteinPdS_S_S_i --------------------------
	.section	.text._Z17compute_bernsteinPdS_S_S_i,"ax",@progbits
	.align	128
        .global         _Z17compute_bernsteinPdS_S_S_i
        .type           _Z17compute_bernsteinPdS_S_S_i,@function
        .size           _Z17compute_bernsteinPdS_S_S_i,(.L_x_127 - _Z17compute_bernsteinPdS_S_S_i)
        .other          _Z17compute_bernsteinPdS_S_S_i,@"STO_CUDA_ENTRY STV_DEFAULT"
_Z17compute_bernsteinPdS_S_S_i:
.text._Z17compute_bernsteinPdS_S_S_i:
[----:B------:R-:W-:Y:S01]  /*0000*/  LDC R1, c[0x0][0x37c] ;  /* 0x0000df00ff017b82 */ /* 0x000fe20000000800 */
[----:B------:R-:W0:Y:S01]  /*0010*/  S2R R16, SR_TID.X ;  /* 0x0000000000107919 */ /* 0x000e220000002100 */
[----:B------:R-:W1:Y:S01]  /*0020*/  LDCU.64 UR6, c[0x0][0x358] ;  /* 0x00006b00ff0677ac */ /* 0x000e620008000a00 */
[----:B------:R-:W-:Y:S01]  /*0030*/  BSSY.RECONVERGENT B0, `(.L_x_74) ;  /* 0x0000169000007945 */ /* 0x000fe20003800200 */
[----:B0-----:R-:W-:-:S13]  /*0040*/  ISETP.NE.AND P0, PT, R16, 0x1, PT ;  /* 0x000000011000780c */ /* 0x001fda0003f05270 */
[----:B-1----:R-:W-:Y:S05]  /*0050*/  @!P0 BRA `(.L_x_75) ;  /* 0x0000000800d08947 */ /* 0x002fea0003800000 */
[----:B------:R-:W-:-:S13]  /*0060*/  ISETP.NE.AND P0, PT, R16, RZ, PT ;  /* 0x000000ff1000720c */ /* 0x000fda0003f05270 */
[----:B------:R-:W-:Y:S05]  /*0070*/  @P0 BRA `(.L_x_76) ;  /* 0x0000001400900947 */ /* 0x000fea0003800000 */
[----:B------:R-:W0:Y:S02]  /*0080*/  LDCU UR4, c[0x0][0x3a0] ;  /* 0x00007400ff0477ac */ /* 0x000e240008000800 */
[----:B0-----:R-:W-:-:S13]  /*0090*/  ISETP.NE.AND P0, PT, RZ, UR4, PT ;  /* 0x00000004ff007c0c */ /* 0x001fda000bf05270 */
[----:B------:R-:W0:Y:S01]  /*00a0*/  @!P0 LDC.64 R2, c[0x0][0x380] ;  /* 0x0000e000ff028b82 */ /* 0x000e220000000a00 */
[----:B------:R-:W-:Y:S01]  /*00b0*/  @!P0 MOV R4, 0x0 ;  /* 0x0000000000048802 */ /* 0x000fe20000000f00 */
[----:B------:R-:W-:-:S05]  /*00c0*/  @!P0 IMAD.MOV.U32 R5, RZ, RZ, 0x3ff00000 ;  /* 0x3ff00000ff058424 */ /* 0x000fca00078e00ff */
[----:B0-----:R3:W-:Y:S01]  /*00d0*/  @!P0 STG.E.64 desc[UR6][R2.64], R4 ;  /* 0x0000000402008986 */ /* 0x0017e2000c101b06 */
[----:B------:R-:W-:Y:S05]  /*00e0*/  @!P0 BRA `(.L_x_76) ;  /* 0x0000001400748947 */ /* 0x000fea0003800000 */
[----:B------:R-:W-:-:S09]  /*00f0*/  UISETP.GE.AND UP0, UPT, UR4, 0x1, UPT ;  /* 0x000000010400788c */ /* 0x000fd2000bf06270 */
[----:B------:R-:W-:Y:S05]  /*0100*/  BRA.U !UP0, `(.L_x_76) ;  /* 0x00000015086c7547 */ /* 0x000fea000b800000 */
[----:B------:R-:W0:Y:S01]  /*0110*/  LDC.64 R6, c[0x0][0x380] ;  /* 0x0000e000ff067b82 */ /* 0x000e220000000a00 */
[----:B---3--:R-:W-:Y:S02]  /*0120*/  HFMA2 R2, -RZ, RZ, -0.01324462890625, -32.5 ;  /* 0xa2c8d010ff027431 */ /* 0x008fe400000001ff */
[----:B------:R-:W-:Y:S01]  /*0130*/  IMAD.MOV.U32 R3, RZ, RZ, 0x3fe93cd3 ;  /* 0x3fe93cd3ff037424 */ /* 0x000fe200078e00ff */
[----:B------:R-:W-:Y:S01]  /*0140*/  MOV R4, 0x74dcbfc2 ;  /* 0x74dcbfc200047802 */ /* 0x000fe20000000f00 */
[----:B------:R-:W-:Y:S01]  /*0150*/  IMAD.MOV.U32 R5, RZ, RZ, 0x3fcb0cb1 ;  /* 0x3fcb0cb1ff057424 */ /* 0x000fe200078e00ff */
[----:B------:R-:W-:Y:S02]  /*0160*/  UISETP.NE.AND UP0, UPT, UR4, 0x1, UPT ;  /* 0x000000010400788c */ /* 0x000fe4000bf05270 */
[----:B0-----:R4:W-:Y:S04]  /*0170*/  STG.E.64 desc[UR6][R6.64], R2 ;  /* 0x0000000206007986 */ /* 0x0019e8000c101b06 */
[----:B------:R4:W-:Y:S03]  /*0180*/  STG.E.64 desc[UR6][R6.64+0x8], R4 ;  /* 0x0000080406007986 */ /* 0x0009e6000c101b06 */
[----:B------:R-:W-:Y:S05]  /*0190*/  BRA.U !UP0, `(.L_x_76) ;  /* 0x0000001508487547 */ /* 0x000fea000b800000 */
[----:B----4-:R-:W-:Y:S01]  /*01a0*/  MOV R5, 0x2 ;  /* 0x0000000200057802 */ /* 0x010fe20000000f00 */
[----:B------:R-:W-:Y:S01]  /*01b0*/  UMOV UR4, URZ ;  /* 0x000000ff00047c82 */ /* 0x000fe20008000000 */
[----:B------:R-:W-:Y:S02]  /*01c0*/  PRMT R0, RZ, 0x7610, R0 ;  /* 0x00007610ff007816 */ /* 0x000fe40000000000 */
[----:B------:R-:W-:-:S07]  /*01d0*/  PRMT R4, RZ, 0x7610, R4 ;  /* 0x00007610ff047816 */ /* 0x000fce0000000004 */
.L_x_81:
[----:B0--3--:R-:W0:Y:S02]  /*01e0*/  LDC.64 R2, c[0x0][0x380] ;  /* 0x0000e000ff027b82 */ /* 0x009e240000000a00 */
[----:B012---:R-:W-:-:S05]  /*01f0*/  IMAD.WIDE R8, R5, 0x8, R2 ;  /* 0x0000000805087825 */ /* 0x007fca00078e0202 */
[----:B------:R-:W2:Y:S01]  /*0200*/  LDG.E.64 R14, desc[UR6][R8.64+-0x8] ;  /* 0xfffff806080e7981 */ /* 0x000ea2000c1e1b00 */
[----:B------:R-:W-:Y:S01]  /*0210*/  UMOV UR10, 0x74dcbfc2 ;  /* 0x74dcbfc2000a7882 */ /* 0x000fe20000000000 */
[----:B------:R-:W-:Y:S01]  /*0220*/  UMOV UR11, 0x3fcb0cb1 ;  /* 0x3fcb0cb1000b7882 */ /* 0x000fe20000000000 */
[----:B------:R-:W-:Y:S01]  /*0230*/  IMAD.WIDE.U32 R12, R5, 0x8, R2 ;  /* 0x00000008050c7825 */ /* 0x000fe200078e0002 */
[----:B------:R-:W-:Y:S01]  /*0240*/  UISETP.GE.U32.AND UP0, UPT, UR4, 0x7, UPT ;  /* 0x000000070400788c */ /* 0x000fe2000bf06070 */
[----:B------:R-:W-:Y:S01]  /*0250*/  MOV R6, R5 ;  /* 0x0000000500067202 */ /* 0x000fe20000000f00 */
[----:B------:R-:W-:Y:S01]  /*0260*/  UIADD3 UR5, UPT, UPT, UR4, 0x1, URZ ;  /* 0x0000000104057890 */ /* 0x000fe2000fffe0ff */
[----:B------:R-:W-:-:S06]  /*0270*/  VIADD R4, R4, 0x1 ;  /* 0x0000000104047836 */ /* 0x000fcc0000000000 */
[----:B------:R-:W-:Y:S01]  /*0280*/  UMOV UR4, UR5 ;  /* 0x0000000500047c82 */ /* 0x000fe20008000000 */
[----:B--2---:R-:W-:-:S07]  /*0290*/  DMUL R10, R14, UR10 ;  /* 0x0000000a0e0a7c28 */ /* 0x004fce0008000000 */
[----:B------:R0:W-:Y:S01]  /*02a0*/  STG.E.64 desc[UR6][R12.64], R10 ;  /* 0x0000000a0c007986 */ /* 0x0001e2000c101b06 */
[----:B------:R-:W-:Y:S05]  /*02b0*/  BRA.U !UP0, `(.L_x_77) ;  /* 0x0000000108f07547 */ /* 0x000fea000b800000 */
[----:B------:R-:W-:Y:S01]  /*02c0*/  MOV R6, R5 ;  /* 0x0000000500067202 */ /* 0x000fe20000000f00 */
[----:B------:R-:W-:Y:S01]  /*02d0*/  ULOP3.LUT UR8, UR4, 0xfffffff8, URZ, 0xc0, !UPT ;  /* 0xfffffff804087892 */ /* 0x000fe2000f8ec0ff */
[----:B------:R-:W-:-:S11]  /*02e0*/  UMOV UR5, URZ ;  /* 0x000000ff00057c82 */ /* 0x000fd60008000000 */
.L_x_78:
[----:B--2---:R-:W-:-:S04]  /*02f0*/  VIADD R9, R6, 0xfffffffe ;  /* 0xfffffffe06097836 */ /* 0x004fc80000000000 */
[----:B------:R-:W-:-:S05]  /*0300*/  IMAD.WIDE.U32 R8, R9, 0x8, R2 ;  /* 0x0000000809087825 */ /* 0x000fca00078e0002 */
[----:B0-----:R-:W2:Y:S01]  /*0310*/  LDG.E.64 R12, desc[UR6][R8.64] ;  /* 0x00000006080c7981 */ /* 0x001ea2000c1e1b00 */
[----:B------:R-:W-:Y:S01]  /*0320*/  UMOV UR12, 0xa2c8d010 ;  /* 0xa2c8d010000c7882 */ /* 0x000fe20000000000 */
[----:B------:R-:W-:Y:S01]  /*0330*/  UMOV UR13, 0x3fe93cd3 ;  /* 0x3fe93cd3000d7882 */ /* 0x000fe20000000000 */
[C---:B------:R-:W-:Y:S01]  /*0340*/  IADD3 R21, PT, PT, R6.reuse, -0x1, RZ ;  /* 0xffffffff06157810 */ /* 0x040fe20007ffe0ff */
[----:B------:R-:W-:Y:S01]  /*0350*/  DMUL R14, R14, UR12 ;  /* 0x0000000c0e0e7c28 */ /* 0x000fe20008000000 */
[----:B------:R-:W-:-:S03]  /*0360*/  IADD3 R11, PT, PT, R6, -0x3, RZ ;  /* 0xfffffffd060b7810 */ /* 0x000fc60007ffe0ff */
[----:B------:R-:W-:-:S04]  /*0370*/  IMAD.WIDE.U32 R20, R21, 0x8, R2 ;  /* 0x0000000815147825 */ /* 0x000fc800078e0002 */
[----:B------:R-:W-:Y:S01]  /*0380*/  IMAD.WIDE.U32 R10, R11, 0x8, R2 ;  /* 0x000000080b0a7825 */ /* 0x000fe200078e0002 */
[----:B--2---:R-:W-:-:S07]  /*0390*/  DFMA R22, R12, UR10, R14 ;  /* 0x0000000a0c167c2b */ /* 0x004fce000800000e */
[----:B------:R0:W-:Y:S04]  /*03a0*/  STG.E.64 desc[UR6][R20.64], R22 ;  /* 0x0000001614007986 */ /* 0x0001e8000c101b06 */
[----:B------:R-:W2:Y:S01]  /*03b0*/  LDG.E.64 R14, desc[UR6][R10.64] ;  /* 0x000000060a0e7981 */ /* 0x000ea2000c1e1b00 */
[----:B------:R-:W-:Y:S01]  /*03c0*/  DMUL R12, R12, UR12 ;  /* 0x0000000c0c0c7c28 */ /* 0x000fe20008000000 */
[----:B------:R-:W-:-:S07]  /*03d0*/  VIADD R7, R6, 0xfffffffc ;  /* 0xfffffffc06077836 */ /* 0x000fce0000000000 */
[----:B--2---:R-:W-:Y:S01]  /*03e0*/  DFMA R24, R14, UR10, R12 ;  /* 0x0000000a0e187c2b */ /* 0x004fe2000800000c */
[----:B------:R-:W-:-:S06]  /*03f0*/  IMAD.WIDE.U32 R12, R7, 0x8, R2 ;  /* 0x00000008070c7825 */ /* 0x000fcc00078e0002 */
[----:B------:R1:W-:Y:S04]  /*0400*/  STG.E.64 desc[UR6][R8.64], R24 ;  /* 0x0000001808007986 */ /* 0x0003e8000c101b06 */
[----:B------:R-:W2:Y:S01]  /*0410*/  LDG.E.64 R18, desc[UR6][R12.64] ;  /* 0x000000060c127981 */ /* 0x000ea2000c1e1b00 */
[----:B------:R-:W-:Y:S01]  /*0420*/  DMUL R14, R14, UR12 ;  /* 0x0000000c0e0e7c28 */ /* 0x000fe20008000000 */
[----:B------:R-:W-:-:S07]  /*0430*/  IADD3 R7, PT, PT, R6, -0x5, RZ ;  /* 0xfffffffb06077810 */ /* 0x000fce0007ffe0ff */
[----:B--2---:R-:W-:Y:S01]  /*0440*/  DFMA R26, R18, UR10, R14 ;  /* 0x0000000a121a7c2b */ /* 0x004fe2000800000e */
[----:B------:R-:W-:-:S06]  /*0450*/  IMAD.WIDE.U32 R14, R7, 0x8, R2 ;  /* 0x00000008070e7825 */ /* 0x000fcc00078e0002 */
[----:B------:R2:W-:Y:S04]  /*0460*/  STG.E.64 desc[UR6][R10.64], R26 ;  /* 0x0000001a0a007986 */ /* 0x0005e8000c101b06 */
[----:B0-----:R-:W3:Y:S01]  /*0470*/  LDG.E.64 R20, desc[UR6][R14.64] ;  /* 0x000000060e147981 */ /* 0x001ee2000c1e1b00 */
[----:B------:R-:W-:Y:S01]  /*0480*/  DMUL R18, R18, UR12 ;  /* 0x0000000c12127c28 */ /* 0x000fe20008000000 */
[----:B------:R-:W-:-:S05]  /*0490*/  IADD3 R7, PT, PT, R6, -0x6, RZ ;  /* 0xfffffffa06077810 */ /* 0x000fca0007ffe0ff */
[----:B-1----:R-:W-:Y:S02]  /*04a0*/  IMAD.WIDE.U32 R8, R7, 0x8, R2 ;  /* 0x0000000807087825 */ /* 0x002fe400078e0002 */
[----:B---3--:R-:W-:-:S07]  /*04b0*/  DFMA R28, R20, UR10, R18 ;  /* 0x0000000a141c7c2b */ /* 0x008fce0008000012 */
[----:B------:R0:W-:Y:S04]  /*04c0*/  STG.E.64 desc[UR6][R12.64], R28 ;  /* 0x0000001c0c007986 */ /* 0x0001e8000c101b06 */
[----:B------:R-:W3:Y:S01]  /*04d0*/  LDG.E.64 R22, desc[UR6][R8.64] ;  /* 0x0000000608167981 */ /* 0x000ee2000c1e1b00 */
[----:B------:R-:W-:Y:S01]  /*04e0*/  DMUL R20, R20, UR12 ;  /* 0x0000000c14147c28 */ /* 0x000fe20008000000 */
[----:B------:R-:W-:-:S04]  /*04f0*/  VIADD R7, R6, 0xfffffff9 ;  /* 0xfffffff906077836 */ /* 0x000fc80000000000 */
[----:B--2---:R-:W-:-:S03]  /*0500*/  IMAD.WIDE.U32 R10, R7, 0x8, R2 ;  /* 0x00000008070a7825 */ /* 0x004fc600078e0002 */
[----:B---3--:R-:W-:-:S07]  /*0510*/  DFMA R24, R22, UR10, R20 ;  /* 0x0000000a16187c2b */ /* 0x008fce0008000014 */
[----:B------:R1:W-:Y:S04]  /*0520*/  STG.E.64 desc[UR6][R14.64], R24 ;  /* 0x000000180e007986 */ /* 0x0003e8000c101b06 */
[----:B------:R-:W2:Y:S01]  /*0530*/  LDG.E.64 R18, desc[UR6][R10.64] ;  /* 0x000000060a127981 */ /* 0x000ea2000c1e1b00 */
[----:B------:R-:W-:Y:S01]  /*0540*/  DMUL R22, R22, UR12 ;  /* 0x0000000c16167c28 */ /* 0x000fe20008000000 */
[----:B------:R-:W-:-:S05]  /*0550*/  IADD3 R7, PT, PT, R6, -0x8, RZ ;  /* 0xfffffff806077810 */ /* 0x000fca0007ffe0ff */
[----:B0-----:R-:W-:Y:S02]  /*0560*/  IMAD.WIDE.U32 R12, R7, 0x8, R2 ;  /* 0x00000008070c7825 */ /* 0x001fe400078e0002 */
[----:B--2---:R-:W-:-:S07]  /*0570*/  DFMA R22, R18, UR10, R22 ;  /* 0x0000000a12167c2b */ /* 0x004fce0008000016 */
[----:B------:R2:W-:Y:S04]  /*0580*/  STG.E.64 desc[UR6][R8.64], R22 ;  /* 0x0000001608007986 */ /* 0x0005e8000c101b06 */
[----:B------:R-:W3:Y:S01]  /*0590*/  LDG.E.64 R20, desc[UR6][R12.64] ;  /* 0x000000060c147981 */ /* 0x000ee2000c1e1b00 */
[----:B------:R-:W-:Y:S01]  /*05a0*/  DMUL R18, R18, UR12 ;  /* 0x0000000c12127c28 */ /* 0x000fe20008000000 */
[----:B------:R-:W-:-:S05]  /*05b0*/  IADD3 R17, PT, PT, R6, -0x9, RZ ;  /* 0xfffffff706117810 */ /* 0x000fca0007ffe0ff */
[----:B-1----:R-:W-:Y:S02]  /*05c0*/  IMAD.WIDE.U32 R14, R17, 0x8, R2 ;  /* 0x00000008110e7825 */ /* 0x002fe400078e0002 */
[----:B---3--:R-:W-:-:S07]  /*05d0*/  DFMA R18, R20, UR10, R18 ;  /* 0x0000000a14127c2b */ /* 0x008fce0008000012 */
[----:B------:R2:W-:Y:S04]  /*05e0*/  STG.E.64 desc[UR6][R10.64], R18 ;  /* 0x000000120a007986 */ /* 0x0005e8000c101b06 */
[----:B------:R-:W3:Y:S01]  /*05f0*/  LDG.E.64 R14, desc[UR6][R14.64] ;  /* 0x000000060e0e7981 */ /* 0x000ee2000c1e1b00 */
[----:B------:R-:W-:Y:S01]  /*0600*/  DMUL R20, R20, UR12 ;  /* 0x0000000c14147c28 */ /* 0x000fe20008000000 */
[----:B------:R-:W-:Y:S01]  /*0610*/  UIADD3 UR5, UPT, UPT, UR5, 0x8, URZ ;  /* 0x0000000805057890 */ /* 0x000fe2000fffe0ff */
[----:B------:R-:W-:-:S03]  /*0620*/  IMAD.MOV.U32 R6, RZ, RZ, R7 ;  /* 0x000000ffff067224 */ /* 0x000fc600078e0007 */
[----:B------:R-:W-:-:S03]  /*0630*/  UISETP.NE.AND UP0, UPT, UR5, UR8, UPT ;  /* 0x000000080500728c */ /* 0x000fc6000bf05270 */
[----:B---3--:R-:W-:-:S07]  /*0640*/  DFMA R20, R14, UR10, R20 ;  /* 0x0000000a0e147c2b */ /* 0x008fce0008000014 */
[----:B------:R2:W-:Y:S01]  /*0650*/  STG.E.64 desc[UR6][R12.64], R20 ;  /* 0x000000140c007986 */ /* 0x0005e2000c101b06 */
[----:B------:R-:W-:Y:S05]  /*0660*/  BRA.U UP0, `(.L_x_78) ;  /* 0xfffffffd00207547 */ /* 0x000fea000b83ffff */
[----:B------:R-:W-:-:S07]  /*0670*/  MOV R6, R7 ;  /* 0x0000000700067202 */ /* 0x000fce0000000f00 */
.L_x_77:
[----:B------:R-:W-:-:S09]  /*0680*/  ULOP3.LUT UP0, URZ, UR4, 0x7, URZ, 0xc0, !UPT ;  /* 0x0000000704ff7892 */ /* 0x000fd2000f80c0ff */
[----:B------:R-:W-:Y:S05]  /*0690*/  BRA.U !UP0, `(.L_x_79) ;  /* 0x0000000508107547 */ /* 0x000fea000b800000 */
[----:B--2---:R-:W-:-:S04]  /*06a0*/  LOP3.LUT R8, R4, 0x7, RZ, 0xc0, !PT ;  /* 0x0000000704087812 */ /* 0x004fc800078ec0ff */
[C---:B------:R-:W-:Y:S02]  /*06b0*/  IADD3 R7, PT, PT, R8.reuse, -0x1, RZ ;  /* 0xffffffff08077810 */ /* 0x040fe40007ffe0ff */
[----:B------:R-:W-:Y:S02]  /*06c0*/  LOP3.LUT P1, RZ, R8, 0x3, RZ, 0xc0, !PT ;  /* 0x0000000308ff7812 */ /* 0x000fe4000782c0ff */
[----:B------:R-:W-:-:S13]  /*06d0*/  ISETP.GE.U32.AND P0, PT, R7, 0x3, PT ;  /* 0x000000030700780c */ /* 0x000fda0003f06070 */
[----:B------:R-:W-:Y:S05]  /*06e0*/  @!P0 BRA `(.L_x_80) ;  /* 0x0000000000788947 */ /* 0x000fea0003800000 */
[C---:B------:R-:W-:Y:S01]  /*06f0*/  VIADD R21, R6.reuse, 0xffffffff ;  /* 0xffffffff06157836 */ /* 0x040fe20000000000 */
[----:B------:R-:W-:-:S03]  /*0700*/  IADD3 R9, PT, PT, R6, -0x2, RZ ;  /* 0xfffffffe06097810 */ /* 0x000fc60007ffe0ff */
[----:B------:R-:W-:-:S05]  /*0710*/  IMAD.WIDE.U32 R20, R21, 0x8, R2 ;  /* 0x0000000815147825 */ /* 0x000fca00078e0002 */
[----:B0-----:R-:W2:Y:S01]  /*0720*/  LDG.E.64 R10, desc[UR6][R20.64] ;  /* 0x00000006140a7981 */ /* 0x001ea2000c1e1b00 */
[----:B------:R-:W-:-:S05]  /*0730*/  IMAD.WIDE.U32 R8, R9, 0x8, R2 ;  /* 0x0000000809087825 */ /* 0x000fca00078e0002 */
[----:B------:R-:W3:Y:S01]  /*0740*/  LDG.E.64 R14, desc[UR6][R8.64] ;  /* 0x00000006080e7981 */ /* 0x000ee2000c1e1b00 */
[----:B------:R-:W-:Y:S01]  /*0750*/  UMOV UR8, 0xa2c8d010 ;  /* 0xa2c8d01000087882 */ /* 0x000fe20000000000 */
[----:B------:R-:W-:Y:S01]  /*0760*/  UMOV UR9, 0x3fe93cd3 ;  /* 0x3fe93cd300097882 */ /* 0x000fe20000000000 */
[----:B------:R-:W-:Y:S01]  /*0770*/  IADD3 R7, PT, PT, R6, -0x3, RZ ;  /* 0xfffffffd06077810 */ /* 0x000fe20007ffe0ff */
[----:B--2---:R-:W-:-:S08]  /*0780*/  DMUL R10, R10, UR8 ;  /* 0x000000080a0a7c28 */ /* 0x004fd00008000000 */
[----:B---3--:R-:W-:Y:S01]  /*0790*/  DFMA R22, R14, UR10, R10 ;  /* 0x0000000a0e167c2b */ /* 0x008fe2000800000a */
[----:B------:R-:W-:-:S06]  /*07a0*/  IMAD.WIDE.U32 R10, R7, 0x8, R2 ;  /* 0x00000008070a7825 */ /* 0x000fcc00078e0002 */
        /* <DEDUP_REMOVED lines=9> */
[----:B------:R-:W-:-:S05]  /*0840*/  IADD3 R17, PT, PT, R6, -0x5, RZ ;  /* 0xfffffffb06117810 */ /* 0x000fca0007ffe0ff */
[----:B0-----:R-:W-:Y:S02]  /*0850*/  IMAD.WIDE.U32 R20, R17, 0x8, R2 ;  /* 0x0000000811147825 */ /* 0x001fe400078e0002 */
[----:B--2---:R-:W-:-:S07]  /*0860*/  DFMA R12, R18, UR10, R12 ;  /* 0x0000000a120c7c2b */ /* 0x004fce000800000c */
[----:B------:R1:W-:Y:S04]  /*0870*/  STG.E.64 desc[UR6][R10.64], R12 ;  /* 0x0000000c0a007986 */ /* 0x0003e8000c101b06 */
[----:B------:R-:W2:Y:S01]  /*0880*/  LDG.E.64 R20, desc[UR6][R20.64] ;  /* 0x0000000614147981 */ /* 0x000ea2000c1e1b00 */
[----:B------:R-:W-:Y:S01]  /*0890*/  DMUL R18, R18, UR8 ;  /* 0x0000000812127c28 */ /* 0x000fe20008000000 */
[----:B------:R-:W-:-:S07]  /*08a0*/  MOV R6, R7 ;  /* 0x0000000700067202 */ /* 0x000fce0000000f00 */
[----:B--2---:R-:W-:-:S07]  /*08b0*/  DFMA R18, R20, UR10, R18 ;  /* 0x0000000a14127c2b */ /* 0x004fce0008000012 */
[----:B------:R1:W-:Y:S04]  /*08c0*/  STG.E.64 desc[UR6][R14.64], R18 ;  /* 0x000000120e007986 */ /* 0x0003e8000c101b06 */
.L_x_80:
[----:B------:R-:W-:Y:S05]  /*08d0*/  @!P1 BRA `(.L_x_79) ;  /* 0x0000000000809947 */ /* 0x000fea0003800000 */
[----:B------:R-:W-:-:S13]  /*08e0*/  LOP3.LUT P0, RZ, R0, 0x3, RZ, 0xc0, !PT ;  /* 0x0000000300ff7812 */ /* 0x000fda000780c0ff */
[C---:B-1----:R-:W-:Y:S01]  /*08f0*/  @P0 VIADD R15, R6.reuse, 0xffffffff ;  /* 0xffffffff060f0836 */ /* 0x042fe20000000000 */
[----:B------:R-:W-:-:S03]  /*0900*/  @P0 IADD3 R7, PT, PT, R6, -0x2, RZ ;  /* 0xfffffffe06070810 */ /* 0x000fc60007ffe0ff */
[----:B------:R-:W-:-:S05]  /*0910*/  @P0 IMAD.WIDE.U32 R14, R15, 0x8, R2 ;  /* 0x000000080f0e0825 */ /* 0x000fca00078e0002 */
[----:B------:R-:W2:Y:S01]  /*0920*/  @P0 LDG.E.64 R18, desc[UR6][R14.64] ;  /* 0x000000060e120981 */ /* 0x000ea2000c1e1b00 */
[----:B------:R-:W-:-:S05]  /*0930*/  @P0 IMAD.WIDE.U32 R8, R7, 0x8, R2 ;  /* 0x0000000807080825 */ /* 0x000fca00078e0002 */
[----:B0-----:R-:W3:Y:S01]  /*0940*/  @P0 LDG.E.64 R10, desc[UR6][R8.64] ;  /* 0x00000006080a0981 */ /* 0x001ee2000c1e1b00 */
[----:B------:R-:W-:Y:S01]  /*0950*/  @P0 MOV R12, 0xa2c8d010 ;  /* 0xa2c8d010000c0802 */ /* 0x000fe20000000f00 */
[----:B------:R-:W-:Y:S01]  /*0960*/  @P0 IMAD.MOV.U32 R13, RZ, RZ, 0x3fe93cd3 ;  /* 0x3fe93cd3ff0d0424 */ /* 0x000fe200078e00ff */
[----:B------:R-:W-:-:S05]  /*0970*/  @P0 IADD3 R23, PT, PT, R6, -0x3, RZ ;  /* 0xfffffffd06170810 */ /* 0x000fca0007ffe0ff */
[----:B------:R-:W-:Y:S01]  /*0980*/  @P0 IMAD.WIDE.U32 R22, R23, 0x8, R2 ;  /* 0x0000000817160825 */ /* 0x000fe200078e0002 */
[----:B--2---:R-:W-:-:S08]  /*0990*/  @P0 DMUL R18, R18, R12 ;  /* 0x0000000c12120228 */ /* 0x004fd00000000000 */
[----:B---3--:R-:W-:-:S07]  /*09a0*/  @P0 DFMA R18, R10, UR10, R18 ;  /* 0x0000000a0a120c2b */ /* 0x008fce0008000012 */
[----:B------:R3:W-:Y:S04]  /*09b0*/  @P0 STG.E.64 desc[UR6][R14.64], R18 ;  /* 0x000000120e000986 */ /* 0x0007e8000c101b06 */
[----:B------:R-:W2:Y:S01]  /*09c0*/  @P0 LDG.E.64 R20, desc[UR6][R22.64] ;  /* 0x0000000616140981 */ /* 0x000ea2000c1e1b00 */
[----:B------:R-:W-:Y:S01]  /*09d0*/  LOP3.LUT R17, R0, 0x1, RZ, 0xc0, !PT ;  /* 0x0000000100117812 */ /* 0x000fe200078ec0ff */
[----:B------:R-:W-:Y:S01]  /*09e0*/  @P0 DMUL R10, R10, R12 ;  /* 0x0000000c0a0a0228 */ /* 0x000fe20000000000 */
[----:B------:R-:W-:Y:S02]  /*09f0*/  @P0 MOV R6, R7 ;  /* 0x0000000700060202 */ /* 0x000fe40000000f00 */
[----:B------:R-:W-:-:S13]  /*0a00*/  ISETP.NE.U32.AND P1, PT, R17, 0x1, PT ;  /* 0x000000011100780c */ /* 0x000fda0003f25070 */
[C---:B------:R-:W-:Y:S01]  /*0a10*/  @P1 VIADD R7, R6.reuse, 0xffffffff ;  /* 0xffffffff06071836 */ /* 0x040fe20000000000 */
[----:B------:R-:W-:Y:S01]  /*0a20*/  @P1 IADD3 R13, PT, PT, R6, -0x2, RZ ;  /* 0xfffffffe060d1810 */ /* 0x000fe20007ffe0ff */
[----:B--2---:R-:W-:Y:S02]  /*0a30*/  @P0 DFMA R20, R20, UR10, R10 ;  /* 0x0000000a14140c2b */ /* 0x004fe4000800000a */
[----:B------:R-:W-:-:S05]  /*0a40*/  @P1 IMAD.WIDE.U32 R10, R7, 0x8, R2 ;  /* 0x00000008070a1825 */ /* 0x000fca00078e0002 */
[----:B------:R3:W-:Y:S01]  /*0a50*/  @P0 STG.E.64 desc[UR6][R8.64], R20 ;  /* 0x0000001408000986 */ /* 0x0007e2000c101b06 */
[----:B------:R-:W-:-:S03]  /*0a60*/  @P1 IMAD.WIDE.U32 R2, R13, 0x8, R2 ;  /* 0x000000080d021825 */ /* 0x000fc600078e0002 */
[----:B------:R-:W2:Y:S04]  /*0a70*/  @P1 LDG.E.64 R6, desc[UR6][R10.64] ;  /* 0x000000060a061981 */ /* 0x000ea8000c1e1b00 */
[----:B------:R-:W4:Y:S01]  /*0a80*/  @P1 LDG.E.64 R2, desc[UR6][R2.64] ;  /* 0x0000000602021981 */ /* 0x000f22000c1e1b00 */
[----:B------:R-:W-:Y:S01]  /*0a90*/  @P1 MOV R12, 0xa2c8d010 ;  /* 0xa2c8d010000c1802 */ /* 0x000fe20000000f00 */
[----:B------:R-:W-:-:S06]  /*0aa0*/  @P1 IMAD.MOV.U32 R13, RZ, RZ, 0x3fe93cd3 ;  /* 0x3fe93cd3ff0d1424 */ /* 0x000fcc00078e00ff */
[----:B--2---:R-:W-:-:S08]  /*0ab0*/  @P1 DMUL R6, R6, R12 ;  /* 0x0000000c06061228 */ /* 0x004fd00000000000 */
[----:B----4-:R-:W-:-:S07]  /*0ac0*/  @P1 DFMA R6, R2, UR10, R6 ;  /* 0x0000000a02061c2b */ /* 0x010fce0008000006 */
[----:B------:R3:W-:Y:S04]  /*0ad0*/  @P1 STG.E.64 desc[UR6][R10.64], R6 ;  /* 0x000000060a001986 */ /* 0x0007e8000c101b06 */
.L_x_79:
[----:B---3--:R-:W3:Y:S01]  /*0ae0*/  LDC.64 R6, c[0x0][0x380] ;  /* 0x0000e000ff067b82 */ /* 0x008ee20000000a00 */
[----:B------:R-:W4:Y:S01]  /*0af0*/  LDCU UR5, c[0x0][0x3a0] ;  /* 0x00007400ff0577ac */ /* 0x000f220008000800 */
[----:B---3--:R-:W3:Y:S01]  /*0b00*/  LDG.E.64 R2, desc[UR6][R6.64] ;  /* 0x0000000606027981 */ /* 0x008ee2000c1e1b00 */
[----:B------:R-:W-:Y:S01]  /*0b10*/  UMOV UR8, 0xa2c8d010 ;  /* 0xa2c8d01000087882 */ /* 0x000fe20000000000 */
[----:B------:R-:W-:Y:S01]  /*0b20*/  UMOV UR9, 0x3fe93cd3 ;  /* 0x3fe93cd300097882 */ /* 0x000fe20000000000 */
[----:B----4-:R-:W-:Y:S01]  /*0b30*/  ISETP.NE.AND P0, PT, R5, UR5, PT ;  /* 0x0000000505007c0c */ /* 0x010fe2000bf05270 */
[----:B---3--:R-:W-:-:S07]  /*0b40*/  DMUL R2, R2, UR8 ;  /* 0x0000000802027c28 */ /* 0x008fce0008000000 */
[----:B------:R3:W-:Y:S05]  /*0b50*/  STG.E.64 desc[UR6][R6.64], R2 ;  /* 0x0000000206007986 */ /* 0x0007ea000c101b06 */
[----:B------:R-:W-:Y:S05]  /*0b60*/  @!P0 BRA `(.L_x_76) ;  /* 0x0000000800d48947 */ /* 0x000fea0003800000 */
[----:B------:R-:W-:Y:S02]  /*0b70*/  IADD3 R0, PT, PT, R0, 0x1, RZ ;  /* 0x0000000100007810 */ /* 0x000fe40007ffe0ff */
[----:B------:R-:W-:Y:S01]  /*0b80*/  IADD3 R5, PT, PT, R5, 0x1, RZ ;  /* 0x0000000105057810 */ /* 0x000fe20007ffe0ff */
[----:B------:R-:W-:Y:S06]  /*0b90*/  BRA `(.L_x_81) ;  /* 0xfffffff400907947 */ /* 0x000fec000383ffff */
.L_x_75:
[----:B------:R-:W0:Y:S02]  /*0ba0*/  LDCU UR4, c[0x0][0x3a0] ;  /* 0x00007400ff0477ac */ /* 0x000e240008000800 */
[----:B0-----:R-:W-:-:S13]  /*0bb0*/  ISETP.NE.AND P0, PT, RZ, UR4, PT ;  /* 0x00000004ff007c0c */ /* 0x001fda000bf05270 */
[----:B------:R-:W0:Y:S01]  /*0bc0*/  @!P0 LDC.64 R2, c[0x0][0x390] ;  /* 0x0000e400ff028b82 */ /* 0x000e220000000a00 */
[----:B------:R-:W-:Y:S01]  /*0bd0*/  @!P0 IMAD.MOV.U32 R4, RZ, RZ, 0x0 ;  /* 0x00000000ff048424 */ /* 0x000fe200078e00ff */
[----:B------:R-:W-:-:S05]  /*0be0*/  @!P0 MOV R5, 0x3ff00000 ;  /* 0x3ff0000000058802 */ /* 0x000fca0000000f00 */
[----:B0-----:R0:W-:Y:S01]  /*0bf0*/  @!P0 STG.E.64 desc[UR6][R2.64], R4 ;  /* 0x0000000402008986 */ /* 0x0011e2000c101b06 */
[----:B------:R-:W-:Y:S05]  /*0c00*/  @!P0 BRA `(.L_x_76) ;  /* 0x0000000800ac8947 */ /* 0x000fea0003800000 */
[----:B------:R-:W-:-:S09]  /*0c10*/  UISETP.GE.AND UP0, UPT, UR4, 0x1, UPT ;  /* 0x000000010400788c */ /* 0x000fd2000bf06270 */
[----:B------:R-:W-:Y:S05]  /*0c20*/  BRA.U !UP0, `(.L_x_76) ;  /* 0x0000000908a47547 */ /* 0x000fea000b800000 */
[----:B0-----:R-:W0:Y:S01]  /*0c30*/  LDC.64 R4, c[0x0][0x390] ;  /* 0x0000e400ff047b82 */ /* 0x001e220000000a00 */
[----:B------:R-:W-:Y:S02]  /*0c40*/  HFMA2 R2, -RZ, RZ, 19904, -1.9375 ;  /* 0x74dcbfc0ff027431 */ /* 0x000fe400000001ff */
[----:B------:R-:W-:Y:S02]  /*0c50*/  IMAD.MOV.U32 R3, RZ, RZ, 0x3fcb0cb1 ;  /* 0x3fcb0cb1ff037424 */ /* 0x000fe400078e00ff */
[----:B------:R-:W-:Y:S01]  /*0c60*/  HFMA2 R7, -RZ, RZ, 1.9775390625, 1.2060546875 ;  /* 0x3fe93cd3ff077431 */ /* 0x000fe200000001ff */
[----:B------:R-:W-:Y:S01]  /*0c70*/  MOV R6, 0xa2c8d010 ;  /* 0xa2c8d01000067802 */ /* 0x000fe20000000f00 */
[----:B------:R-:W-:Y:S01]  /*0c80*/  UISETP.NE.AND UP0, UPT, UR4, 0x1, UPT ;  /* 0x000000010400788c */ /* 0x000fe2000bf05270 */
[----:B0-----:R1:W-:Y:S04]  /*0c90*/  STG.E.64 desc[UR6][R4.64], R2 ;  /* 0x0000000204007986 */ /* 0x0013e8000c101b06 */
[----:B------:R1:W-:Y:S04]  /*0ca0*/  STG.E.64 desc[UR6][R4.64+0x8], R6 ;  /* 0x0000080604007986 */ /* 0x0003e8000c101b06 */
[----:B------:R-:W-:Y:S05]  /*0cb0*/  BRA.U !UP0, `(.L_x_76) ;  /* 0x0000000908807547 */ /* 0x000fea000b800000 */
[----:B-1----:R-:W-:Y:S01]  /*0cc0*/  IMAD.MOV.U32 R5, RZ, RZ, 0x2 ;  /* 0x00000002ff057424 */ /* 0x002fe200078e00ff */
[----:B------:R-:W-:Y:S01]  /*0cd0*/  PRMT R0, RZ, 0x7610, R0 ;  /* 0x00007610ff007816 */ /* 0x000fe20000000000 */
[----:B------:R-:W-:Y:S01]  /*0ce0*/  UMOV UR4, URZ ;  /* 0x000000ff00047c82 */ /* 0x000fe20008000000 */
[----:B------:R-:W-:-:S07]  /*0cf0*/  PRMT R4, RZ, 0x7610, R4 ;  /* 0x00007610ff047816 */ /* 0x000fce0000000004 */
.L_x_86:
[----:B0-2---:R-:W0:Y:S02]  /*0d00*/  LDC.64 R2, c[0x0][0x390] ;  /* 0x0000e400ff027b82 */ /* 0x005e240000000a00 */
[----:B0-----:R-:W-:-:S05]  /*0d10*/  IMAD.WIDE R8, R5, 0x8, R2 ;  /* 0x0000000805087825 */ /* 0x001fca00078e0202 */
[----:B------:R-:W2:Y:S01]  /*0d20*/  LDG.E.64 R14, desc[UR6][R8.64+-0x8] ;  /* 0xfffff806080e7981 */ /* 0x000ea2000c1e1b00 */
[----:B------:R-:W-:Y:S01]  /*0d30*/  UMOV UR10, 0xa2c8d010 ;  /* 0xa2c8d010000a7882 */ /* 0x000fe20000000000 */
[----:B------:R-:W-:Y:S01]  /*0d40*/  UMOV UR11, 0x3fe93cd3 ;  /* 0x3fe93cd3000b7882 */ /* 0x000fe20000000000 */
[----:B------:R-:W-:Y:S01]  /*0d50*/  IMAD.WIDE.U32 R12, R5, 0x8, R2 ;  /* 0x00000008050c7825 */ /* 0x000fe200078e0002 */
[----:B------:R-:W-:Y:S01]  /*0d60*/  UISETP.GE.U32.AND UP0, UPT, UR4, 0x7, UPT ;  /* 0x000000070400788c */ /* 0x000fe2000bf06070 */
[----:B------:R-:W-:Y:S01]  /*0d70*/  IADD3 R4, PT, PT, R4, 0x1, RZ ;  /* 0x0000000104047810 */ /* 0x000fe20007ffe0ff */
[----:B------:R-:W-:Y:S01]  /*0d80*/  UIADD3 UR5, UPT, UPT, UR4, 0x1, URZ ;  /* 0x0000000104057890 */ /* 0x000fe2000fffe0ff */
[----:B------:R-:W-:-:S06]  /*0d90*/  MOV R6, R5 ;  /* 0x0000000500067202 */ /* 0x000fcc0000000f00 */
[----:B------:R-:W-:Y:S01]  /*0da0*/  UMOV UR4, UR5 ;  /* 0x0000000500047c82 */ /* 0x000fe20008000000 */
[----:B--2---:R-:W-:-:S07]  /*0db0*/  DMUL R10, R14, UR10 ;  /* 0x0000000a0e0a7c28 */ /* 0x004fce0008000000 */
[----:B------:R0:W-:Y:S01]  /*0dc0*/  STG.E.64 desc[UR6][R12.64], R10 ;  /* 0x0000000a0c007986 */ /* 0x0001e2000c101b06 */
[----:B------:R-:W-:Y:S05]  /*0dd0*/  BRA.U !UP0, `(.L_x_82) ;  /* 0x0000000108f07547 */ /* 0x000fea000b800000 */
[----:B------:R-:W-:Y:S01]  /*0de0*/  IMAD.MOV.U32 R6, RZ, RZ, R5 ;  /* 0x000000ffff067224 */ /* 0x000fe200078e0005 */
[----:B------:R-:W-:Y:S01]  /*0df0*/  ULOP3.LUT UR8, UR4, 0xfffffff8, URZ, 0xc0, !UPT ;  /* 0xfffffff804087892 */ /* 0x000fe2000f8ec0ff */
[----:B------:R-:W-:-:S11]  /*0e00*/  UMOV UR5, URZ ;  /* 0x000000ff00057c82 */ /* 0x000fd60008000000 */
.L_x_83:
[----:B--2---:R-:W-:-:S05]  /*0e10*/  IADD3 R9, PT, PT, R6, -0x2, RZ ;  /* 0xfffffffe06097810 */ /* 0x004fca0007ffe0ff */
[----:B------:R-:W-:-:S05]  /*0e20*/  IMAD.WIDE.U32 R8, R9, 0x8, R2 ;  /* 0x0000000809087825 */ /* 0x000fca00078e0002 */
[----:B0-----:R-:W2:Y:S01]  /*0e30*/  LDG.E.64 R12, desc[UR6][R8.64] ;  /* 0x00000006080c7981 */ /* 0x001ea2000c1e1b00 */
[----:B------:R-:W-:Y:S01]  /*0e40*/  UMOV UR12, 0x74dcbfc0 ;  /* 0x74dcbfc0000c7882 */ /* 0x000fe20000000000 */
[----:B------:R-:W-:Y:S01]  /*0e50*/  UMOV UR13, 0x3fcb0cb1 ;  /* 0x3fcb0cb1000d7882 */ /* 0x000fe20000000000 */
[C---:B------:R-:W-:Y:S01]  /*0e60*/  IADD3 R21, PT, PT, R6.reuse, -0x1, RZ ;  /* 0xffffffff06157810 */ /* 0x040fe20007ffe0ff */
[----:B------:R-:W-:Y:S01]  /*0e70*/  DMUL R14, R14, UR12 ;  /* 0x0000000c0e0e7c28 */ /* 0x000fe20008000000 */
[----:B------:R-:W-:-:S03]  /*0e80*/  VIADD R11, R6, 0xfffffffd ;  /* 0xfffffffd060b7836 */ /* 0x000fc60000000000 */
[----:B------:R-:W-:-:S04]  /*0e90*/  IMAD.WIDE.U32 R20, R21, 0x8, R2 ;  /* 0x0000000815147825 */ /* 0x000fc800078e0002 */
[----:B------:R-:W-:Y:S01]  /*0ea0*/  IMAD.WIDE.U32 R10, R11, 0x8, R2 ;  /* 0x000000080b0a7825 */ /* 0x000fe200078e0002 */
[----:B--2---:R-:W-:-:S07]  /*0eb0*/  DFMA R22, R12, UR10, R14 ;  /* 0x0000000a0c167c2b */ /* 0x004fce000800000e */
[----:B------:R0:W-:Y:S04]  /*0ec0*/  STG.E.64 desc[UR6][R20.64], R22 ;  /* 0x0000001614007986 */ /* 0x0001e8000c101b06 */
[----:B------:R-:W2:Y:S01]  /*0ed0*/  LDG.E.64 R14, desc[UR6][R10.64] ;  /* 0x000000060a0e7981 */ /* 0x000ea2000c1e1b00 */
[----:B------:R-:W-:Y:S01]  /*0ee0*/  DMUL R12, R12, UR12 ;  /* 0x0000000c0c0c7c28 */ /* 0x000fe20008000000 */
[----:B------:R-:W-:-:S07]  /*0ef0*/  IADD3 R7, PT, PT, R6, -0x4, RZ ;  /* 0xfffffffc06077810 */ /* 0x000fce0007ffe0ff */
        /* <DEDUP_REMOVED lines=11> */
[----:B------:R-:W-:-:S04]  /*0fb0*/  VIADD R7, R6, 0xfffffffa ;  /* 0xfffffffa06077836 */ /* 0x000fc80000000000 */
[----:B-1----:R-:W-:-:S03]  /*0fc0*/  IMAD.WIDE.U32 R8, R7, 0x8, R2 ;  /* 0x0000000807087825 */ /* 0x002fc600078e0002 */
[----:B---3--:R-:W-:-:S07]  /*0fd0*/  DFMA R28, R20, UR10, R18 ;  /* 0x0000000a141c7c2b */ /* 0x008fce0008000012 */
[----:B------:R0:W-:Y:S04]  /*0fe0*/  STG.E.64 desc[UR6][R12.64], R28 ;  /* 0x0000001c0c007986 */ /* 0x0001e8000c101b06 */
[----:B------:R-:W3:Y:S01]  /*0ff0*/  LDG.E.64 R22, desc[UR6][R8.64] ;  /* 0x0000000608167981 */ /* 0x000ee2000c1e1b00 */
[----:B------:R-:W-:Y:S01]  /*1000*/  DMUL R20, R20, UR12 ;  /* 0x0000000c14147c28 */ /* 0x000fe20008000000 */
[----:B------:R-:W-:-:S05]  /*1010*/  IADD3 R7, PT, PT, R6, -0x7, RZ ;  /* 0xfffffff906077810 */ /* 0x000fca0007ffe0ff */
[----:B--2---:R-:W-:Y:S02]  /*1020*/  IMAD.WIDE.U32 R10, R7, 0x8, R2 ;  /* 0x00000008070a7825 */ /* 0x004fe400078e0002 */
        /* <DEDUP_REMOVED lines=10> */
[----:B------:R-:W-:-:S04]  /*10d0*/  VIADD R17, R6, 0xfffffff7 ;  /* 0xfffffff706117836 */ /* 0x000fc80000000000 */
[----:B-1----:R-:W-:-:S03]  /*10e0*/  IMAD.WIDE.U32 R14, R17, 0x8, R2 ;  /* 0x00000008110e7825 */ /* 0x002fc600078e0002 */
[----:B---3--:R-:W-:-:S07]  /*10f0*/  DFMA R18, R20, UR10, R18 ;  /* 0x0000000a14127c2b */ /* 0x008fce0008000012 */
[----:B------:R2:W-:Y:S04]  /*1100*/  STG.E.64 desc[UR6][R10.64], R18 ;  /* 0x000000120a007986 */ /* 0x0005e8000c101b06 */
[----:B------:R-:W3:Y:S01]  /*1110*/  LDG.E.64 R14, desc[UR6][R14.64] ;  /* 0x000000060e0e7981 */ /* 0x000ee2000c1e1b00 */
[----:B------:R-:W-:Y:S01]  /*1120*/  DMUL R20, R20, UR12 ;  /* 0x0000000c14147c28 */ /* 0x000fe20008000000 */
[----:B------:R-:W-:Y:S01]  /*1130*/  UIADD3 UR5, UPT, UPT, UR5, 0x8, URZ ;  /* 0x0000000805057890 */ /* 0x000fe2000fffe0ff */
[----:B------:R-:W-:-:S03]  /*1140*/  MOV R6, R7 ;  /* 0x0000000700067202 */ /* 0x000fc60000000f00 */
[----:B------:R-:W-:-:S03]  /*1150*/  UISETP.NE.AND UP0, UPT, UR5, UR8, UPT ;  /* 0x000000080500728c */ /* 0x000fc6000bf05270 */
[----:B---3--:R-:W-:-:S07]  /*1160*/  DFMA R20, R14, UR10, R20 ;  /* 0x0000000a0e147c2b */ /* 0x008fce0008000014 */
[----:B------:R2:W-:Y:S01]  /*1170*/  STG.E.64 desc[UR6][R12.64], R20 ;  /* 0x000000140c007986 */ /* 0x0005e2000c101b06 */
[----:B------:R-:W-:Y:S05]  /*1180*/  BRA.U UP0, `(.L_x_83) ;  /* 0xfffffffd00207547 */ /* 0x000fea000b83ffff */
[----:B------:R-:W-:-:S07]  /*1190*/  MOV R6, R7 ;  /* 0x0000000700067202 */ /* 0x000fce0000000f00 */
.L_x_82:
[----:B------:R-:W-:-:S09]  /*11a0*/  ULOP3.LUT UP0, URZ, UR4, 0x7, URZ, 0xc0, !UPT ;  /* 0x0000000704ff7892 */ /* 0x000fd2000f80c0ff */
[----:B------:R-:W-:Y:S05]  /*11b0*/  BRA.U !UP0, `(.L_x_84) ;  /* 0x0000000508107547 */ /* 0x000fea000b800000 */
[----:B--2---:R-:W-:-:S04]  /*11c0*/  LOP3.LUT R8, R4, 0x7, RZ, 0xc0, !PT ;  /* 0x0000000704087812 */ /* 0x004fc800078ec0ff */
[C---:B------:R-:W-:Y:S01]  /*11d0*/  LOP3.LUT P1, RZ, R8.reuse, 0x3, RZ, 0xc0, !PT ;  /* 0x0000000308ff7812 */ /* 0x040fe2000782c0ff */
[----:B------:R-:W-:-:S05]  /*11e0*/  VIADD R7, R8, 0xffffffff ;  /* 0xffffffff08077836 */ /* 0x000fca0000000000 */
[----:B------:R-:W-:-:S13]  /*11f0*/  ISETP.GE.U32.AND P0, PT, R7, 0x3, PT ;  /* 0x000000030700780c */ /* 0x000fda0003f06070 */
[----:B------:R-:W-:Y:S05]  /*1200*/  @!P0 BRA `(.L_x_85) ;  /* 0x0000000000788947 */ /* 0x000fea0003800000 */
[C---:B------:R-:W-:Y:S02]  /*1210*/  IADD3 R21, PT, PT, R6.reuse, -0x1, RZ ;  /* 0xffffffff06157810 */ /* 0x040fe40007ffe0ff */
[----:B------:R-:W-:-:S03]  /*1220*/  IADD3 R9, PT, PT, R6, -0x2, RZ ;  /* 0xfffffffe06097810 */ /* 0x000fc60007ffe0ff */
[----:B------:R-:W-:-:S05]  /*1230*/  IMAD.WIDE.U32 R20, R21, 0x8, R2 ;  /* 0x0000000815147825 */ /* 0x000fca00078e0002 */
[----:B0-----:R-:W2:Y:S01]  /*1240*/  LDG.E.64 R10, desc[UR6][R20.64] ;  /* 0x00000006140a7981 */ /* 0x001ea2000c1e1b00 */
[----:B------:R-:W-:-:S05]  /*1250*/  IMAD.WIDE.U32 R8, R9, 0x8, R2 ;  /* 0x0000000809087825 */ /* 0x000fca00078e0002 */
[----:B------:R-:W3:Y:S01]  /*1260*/  LDG.E.64 R14, desc[UR6][R8.64] ;  /* 0x00000006080e7981 */ /* 0x000ee2000c1e1b00 */
[----:B------:R-:W-:Y:S01]  /*1270*/  UMOV UR8, 0x74dcbfc0 ;  /* 0x74dcbfc000087882 */ /* 0x000fe20000000000 */
[----:B------:R-:W-:Y:S01]  /*1280*/  UMOV UR9, 0x3fcb0cb1 ;  /* 0x3fcb0cb100097882 */ /* 0x000fe20000000000 */
[----:B------:R-:W-:Y:S01]  /*1290*/  VIADD R7, R6, 0xfffffffd ;  /* 0xfffffffd06077836 */ /* 0x000fe20000000000 */
[----:B--2---:R-:W-:-:S08]  /*12a0*/  DMUL R10, R10, UR8 ;  /* 0x000000080a0a7c28 */ /* 0x004fd00008000000 */
[----:B---3--:R-:W-:Y:S01]  /*12b0*/  DFMA R22, R14, UR10, R10 ;  /* 0x0000000a0e167c2b */ /* 0x008fe2000800000a */
        /* <DEDUP_REMOVED lines=16> */
[----:B------:R-:W-:-:S07]  /*13c0*/  IMAD.MOV.U32 R6, RZ, RZ, R7 ;  /* 0x000000ffff067224 */ /* 0x000fce00078e0007 */
[----:B--2---:R-:W-:-:S07]  /*13d0*/  DFMA R18, R20, UR10, R18 ;  /* 0x0000000a14127c2b */ /* 0x004fce0008000012 */
[----:B------:R1:W-:Y:S04]  /*13e0*/  STG.E.64 desc[UR6][R14.64], R18 ;  /* 0x000000120e007986 */ /* 0x0003e8000c101b06 */
.L_x_85:
[----:B------:R-:W-:Y:S05]  /*13f0*/  @!P1 BRA `(.L_x_84) ;  /* 0x0000000000809947 */ /* 0x000fea0003800000 */
[----:B------:R-:W-:-:S13]  /*1400*/  LOP3.LUT P0, RZ, R0, 0x3, RZ, 0xc0, !PT ;  /* 0x0000000300ff7812 */ /* 0x000fda000780c0ff */
[C---:B-1----:R-:W-:Y:S02]  /*1410*/  @P0 IADD3 R15, PT, PT, R6.reuse, -0x1, RZ ;  /* 0xffffffff060f0810 */ /* 0x042fe40007ffe0ff */
[----:B------:R-:W-:-:S03]  /*1420*/  @P0 IADD3 R7, PT, PT, R6, -0x2, RZ ;  /* 0xfffffffe06070810 */ /* 0x000fc60007ffe0ff */
[----:B------:R-:W-:-:S05]  /*1430*/  @P0 IMAD.WIDE.U32 R14, R15, 0x8, R2 ;  /* 0x000000080f0e0825 */ /* 0x000fca00078e0002 */
[----:B------:R-:W2:Y:S01]  /*1440*/  @P0 LDG.E.64 R18, desc[UR6][R14.64] ;  /* 0x000000060e120981 */ /* 0x000ea2000c1e1b00 */
[----:B------:R-:W-:-:S05]  /*1450*/  @P0 IMAD.WIDE.U32 R8, R7, 0x8, R2 ;  /* 0x0000000807080825 */ /* 0x000fca00078e0002 */
[----:B0-----:R-:W3:Y:S01]  /*1460*/  @P0 LDG.E.64 R10, desc[UR6][R8.64] ;  /* 0x00000006080a0981 */ /* 0x001ee2000c1e1b00 */
[----:B------:R-:W-:Y:S01]  /*1470*/  @P0 IMAD.MOV.U32 R12, RZ, RZ, 0x74dcbfc0 ;  /* 0x74dcbfc0ff0c0424 */ /* 0x000fe200078e00ff */
[----:B------:R-:W-:Y:S02]  /*1480*/  @P0 MOV R13, 0x3fcb0cb1 ;  /* 0x3fcb0cb1000d0802 */ /* 0x000fe40000000f00 */
        /* <DEDUP_REMOVED lines=8> */
[----:B------:R-:W-:Y:S02]  /*1510*/  @P0 IMAD.MOV.U32 R6, RZ, RZ, R7 ;  /* 0x000000ffff060224 */ /* 0x000fe400078e0007 */
[----:B------:R-:W-:-:S13]  /*1520*/  ISETP.NE.U32.AND P1, PT, R17, 0x1, PT ;  /* 0x000000011100780c */ /* 0x000fda0003f25070 */
[C---:B------:R-:W-:Y:S02]  /*1530*/  @P1 IADD3 R7, PT, PT, R6.reuse, -0x1, RZ ;  /* 0xffffffff06071810 */ /* 0x040fe40007ffe0ff */
[----:B------:R-:W-:Y:S01]  /*1540*/  @P1 IADD3 R13, PT, PT, R6, -0x2, RZ ;  /* 0xfffffffe060d1810 */ /* 0x000fe20007ffe0ff */
[----:B--2---:R-:W-:Y:S02]  /*1550*/  @P0 DFMA R20, R20, UR10, R10 ;  /* 0x0000000a14140c2b */ /* 0x004fe4000800000a */
[----:B------:R-:W-:-:S05]  /*1560*/  @P1 IMAD.WIDE.U32 R10, R7, 0x8, R2 ;  /* 0x00000008070a1825 */ /* 0x000fca00078e0002 */
[----:B------:R3:W-:Y:S01]  /*1570*/  @P0 STG.E.64 desc[UR6][R8.64], R20 ;  /* 0x0000001408000986 */ /* 0x0007e2000c101b06 */
[----:B------:R-:W-:-:S03]  /*1580*/  @P1 IMAD.WIDE.U32 R2, R13, 0x8, R2 ;  /* 0x000000080d021825 */ /* 0x000fc600078e0002 */
[----:B------:R-:W2:Y:S04]  /*1590*/  @P1 LDG.E.64 R6, desc[UR6][R10.64] ;  /* 0x000000060a061981 */ /* 0x000ea8000c1e1b00 */
[----:B------:R-:W4:Y:S01]  /*15a0*/  @P1 LDG.E.64 R2, desc[UR6][R2.64] ;  /* 0x0000000602021981 */ /* 0x000f22000c1e1b00 */
[----:B------:R-:W-:Y:S01]  /*15b0*/  @P1 IMAD.MOV.U32 R12, RZ, RZ, 0x74dcbfc0 ;  /* 0x74dcbfc0ff0c1424 */ /* 0x000fe200078e00ff */
[----:B------:R-:W-:-:S06]  /*15c0*/  @P1 MOV R13, 0x3fcb0cb1 ;  /* 0x3fcb0cb1000d1802 */ /* 0x000fcc0000000f00 */
[----:B--2---:R-:W-:-:S08]  /*15d0*/  @P1 DMUL R6, R6, R12 ;  /* 0x0000000c06061228 */ /* 0x004fd00000000000 */
[----:B----4-:R-:W-:-:S07]  /*15e0*/  @P1 DFMA R6, R2, UR10, R6 ;  /* 0x0000000a02061c2b */ /* 0x010fce0008000006 */
[----:B------:R3:W-:Y:S04]  /*15f0*/  @P1 STG.E.64 desc[UR6][R10.64], R6 ;  /* 0x000000060a001986 */ /* 0x0007e8000c101b06 */
.L_x_84:
[----:B---3--:R-:W3:Y:S01]  /*1600*/  LDC.64 R6, c[0x0][0x390] ;  /* 0x0000e400ff067b82 */ /* 0x008ee20000000a00 */
[----:B------:R-:W4:Y:S01]  /*1610*/  LDCU UR5, c[0x0][0x3a0] ;  /* 0x00007400ff0577ac */ /* 0x000f220008000800 */
[----:B---3--:R-:W3:Y:S06]  /*1620*/  LDG.E.64 R2, desc[UR6][R6.64] ;  /* 0x0000000606027981 */ /* 0x008eec000c1e1b00 */
[----:B-12---:R-:W1:Y:S01]  /*1630*/  LDC.64 R8, c[0x0][0x380] ;  /* 0x0000e000ff087b82 */ /* 0x006e620000000a00 */
[----:B------:R-:W-:Y:S01]  /*1640*/  UMOV UR8, 0x74dcbfc0 ;  /* 0x74dcbfc000087882 */ /* 0x000fe20000000000 */
[----:B------:R-:W-:Y:S01]  /*1650*/  UMOV UR9, 0x3fcb0cb1 ;  /* 0x3fcb0cb100097882 */ /* 0x000fe20000000000 */
[C---:B----4-:R-:W-:Y:S01]  /*1660*/  ISETP.NE.AND P0, PT, R5.reuse, UR5, PT ;  /* 0x0000000505007c0c */ /* 0x050fe2000bf05270 */
[----:B------:R-:W-:Y:S01]  /*1670*/  VIADD R5, R5, 0x1 ;  /* 0x0000000105057836 */ /* 0x000fe20000000000 */
[----:B------:R-:W-:Y:S01]  /*1680*/  IADD3 R0, PT, PT, R0, 0x1, RZ ;  /* 0x0000000100007810 */ /* 0x000fe20007ffe0ff */
[----:B---3--:R-:W-:-:S07]  /*1690*/  DMUL R2, R2, UR8 ;  /* 0x0000000802027c28 */ /* 0x008fce0008000000 */
[----:B-1----:R2:W-:Y:S03]  /*16a0*/  STG.E.64 desc[UR6][R8.64], R2 ;  /* 0x0000000208007986 */ /* 0x0025e6000c101b06 */
[----:B------:R-:W-:Y:S05]  /*16b0*/  @P0 BRA `(.L_x_86) ;  /* 0xfffffff400900947 */ /* 0x000fea000383ffff */
.L_x_76:
[----:B------:R-:W-:Y:S05]  /*16c0*/  BSYNC.RECONVERGENT B0 ;  /* 0x0000000000007941 */ /* 0x000fea0003800200 */
.L_x_74:
[----:B------:R-:W5:Y:S01]  /*16d0*/  LDCU UR4, c[0x0][0x3a0] ;  /* 0x00007400ff0477ac */ /* 0x000f620008000800 */
[----:B------:R-:W-:Y:S02]  /*16e0*/  ISETP.NE.AND P0, PT, R16, 0x3, PT ;  /* 0x000000031000780c */ /* 0x000fe40003f05270 */
[----:B-----5:R-:W-:-:S04]  /*16f0*/  MOV R0, UR4 ;  /* 0x0000000400007c02 */ /* 0x020fc80008000f00 */
[----:B-1-34-:R-:W-:-:S07]  /*1700*/  IADD3 R7, PT, PT, R0, -0x1, RZ ;  /* 0xffffffff00077810 */ /* 0x01afce0007ffe0ff */
[----:B------:R-:W-:Y:S05]  /*1710*/  @!P0 BRA `(.L_x_87) ;  /* 0x0000001800948947 */ /* 0x000fea0003800000 */
[----:B------:R-:W-:-:S13]  /*1720*/  ISETP.NE.AND P0, PT, R16, 0x2, PT ;  /* 0x000000021000780c */ /* 0x000fda0003f05270 */
[----:B------:R-:W-:Y:S05]  /*1730*/  @P0 EXIT ;  /* 0x000000000000094d */ /* 0x000fea0003800000 */
[----:B------:R-:W-:-:S13]  /*1740*/  ISETP.NE.AND P0, PT, R7, RZ, PT ;  /* 0x000000ff0700720c */ /* 0x000fda0003f05270 */
[----:B0-2---:R-:W0:Y:S01]  /*1750*/  @!P0 LDC.64 R2, c[0x0][0x388] ;  /* 0x0000e200ff028b82 */ /* 0x005e220000000a00 */
[----:B------:R-:W-:Y:S01]  /*1760*/  @!P0 IMAD.MOV.U32 R4, RZ, RZ, 0x0 ;  /* 0x00000000ff048424 */ /* 0x000fe200078e00ff */
[----:B------:R-:W-:-:S05]  /*1770*/  @!P0 MOV R5, 0x3ff00000 ;  /* 0x3ff0000000058802 */ /* 0x000fca0000000f00 */
[----:B0-----:R0:W-:Y:S01]  /*1780*/  @!P0 STG.E.64 desc[UR6][R2.64], R4 ;  /* 0x0000000402008986 */ /* 0x0011e2000c101b06 */
[----:B------:R-:W-:Y:S05]  /*1790*/  @!P0 BRA `(.L_x_88) ;  /* 0x0000000800ac8947 */ /* 0x000fea0003800000 */
[----:B------:R-:W-:-:S13]  /*17a0*/  ISETP.GE.AND P0, PT, R0, 0x2, PT ;  /* 0x000000020000780c */ /* 0x000fda0003f06270 */
[----:B------:R-:W-:Y:S05]  /*17b0*/  @!P0 BRA `(.L_x_88) ;  /* 0x0000000800a48947 */ /* 0x000fea0003800000 */
[----:B0-----:R-:W0:Y:S01]  /*17c0*/  LDC.64 R2, c[0x0][0x388] ;  /* 0x0000e200ff027b82 */ /* 0x001e220000000a00 */
[----:B------:R-:W-:Y:S02]  /*17d0*/  HFMA2 R4, -RZ, RZ, -0.01324462890625, -32.5 ;  /* 0xa2c8d010ff047431 */ /* 0x000fe400000001ff */
[----:B------:R-:W-:Y:S02]  /*17e0*/  IMAD.MOV.U32 R5, RZ, RZ, 0x3fe93cd3 ;  /* 0x3fe93cd3ff057424 */ /* 0x000fe400078e00ff */
[----:B------:R-:W-:Y:S01]  /*17f0*/  HFMA2 R9, -RZ, RZ, 1.9482421875, 0.0002863407135009765625 ;  /* 0x3fcb0cb1ff097431 */ /* 0x000fe200000001ff */
[----:B------:R-:W-:Y:S02]  /*1800*/  MOV R8, 0x74dcbfc2 ;  /* 0x74dcbfc200087802 */ /* 0x000fe40000000f00 */
[----:B------:R-:W-:Y:S01]  /*1810*/  ISETP.NE.AND P0, PT, R0, 0x2, PT ;  /* 0x000000020000780c */ /* 0x000fe20003f05270 */
[----:B0-----:R1:W-:Y:S04]  /*1820*/  STG.E.64 desc[UR6][R2.64], R4 ;  /* 0x0000000402007986 */ /* 0x0013e8000c101b06 */
[----:B------:R1:W-:Y:S08]  /*1830*/  STG.E.64 desc[UR6][R2.64+0x8], R8 ;  /* 0x0000080802007986 */ /* 0x0003f0000c101b06 */
[----:B------:R-:W-:Y:S05]  /*1840*/  @!P0 BRA `(.L_x_88) ;  /* 0x0000000800808947 */ /* 0x000fea0003800000 */
[----:B-1----:R-:W-:Y:S01]  /*1850*/  IMAD.MOV.U32 R5, RZ, RZ, 0x2 ;  /* 0x00000002ff057424 */ /* 0x002fe200078e00ff */
[----:B------:R-:W-:Y:S01]  /*1860*/  PRMT R4, RZ, 0x7610, R4 ;  /* 0x00007610ff047816 */ /* 0x000fe20000000004 */
[----:B------:R-:W-:Y:S01]  /*1870*/  UMOV UR4, URZ ;  /* 0x000000ff00047c82 */ /* 0x000fe20008000000 */
[----:B------:R-:W-:-:S07]  /*1880*/  PRMT R6, RZ, 0x7610, R6 ;  /* 0x00007610ff067816 */ /* 0x000fce0000000006 */
.L_x_93:
[----:B0--3--:R-:W0:Y:S02]  /*1890*/  LDC.64 R2, c[0x0][0x388] ;  /* 0x0000e200ff027b82 */ /* 0x009e240000000a00 */
[----:B012---:R-:W-:-:S05]  /*18a0*/  IMAD.WIDE R10, R5, 0x8, R2 ;  /* 0x00000008050a7825 */ /* 0x007fca00078e0202 */
[----:B------:R-:W2:Y:S01]  /*18b0*/  LDG.E.64 R12, desc[UR6][R10.64+-0x8] ;  /* 0xfffff8060a0c7981 */ /* 0x000ea2000c1e1b00 */
[----:B------:R-:W-:Y:S01]  /*18c0*/  UMOV UR8, 0x74dcbfc2 ;  /* 0x74dcbfc200087882 */ /* 0x000fe20000000000 */
[----:B------:R-:W-:Y:S01]  /*18d0*/  UMOV UR9, 0x3fcb0cb1 ;  /* 0x3fcb0cb100097882 */ /* 0x000fe20000000000 */
        /* <DEDUP_REMOVED lines=8> */
[----:B------:R-:W-:Y:S01]  /*1960*/  ULOP3.LUT UR5, UR4, 0xfffffff8, URZ, 0xc0, !UPT ;  /* 0xfffffff804057892 */ /* 0x000fe2000f8ec0ff */
[----:B------:R-:W-:Y:S01]  /*1970*/  IMAD.MOV.U32 R16, RZ, RZ, R12 ;  /* 0x000000ffff107224 */ /* 0x000fe200078e000c */
[----:B------:R-:W-:Y:S02]  /*1980*/  MOV R17, R13 ;  /* 0x0000000d00117202 */ /* 0x000fe40000000f00 */
[----:B------:R-:W-:Y:S01]  /*1990*/  IADD3 R9, PT, PT, R5, -0x4, RZ ;  /* 0xfffffffc05097810 */ /* 0x000fe20007ffe0ff */
[----:B------:R-:W-:-:S12]  /*19a0*/  UIADD3 UR5, UPT, UPT, -UR5, URZ, URZ ;  /* 0x000000ff05057290 */ /* 0x000fd8000fffe1ff */
.L_x_90:
[----:B0-2---:R-:W-:-:S04]  /*19b0*/  VIADD R11, R9, 0x2 ;  /* 0x00000002090b7836 */ /* 0x005fc80000000000 */
[----:B------:R-:W-:-:S05]  /*19c0*/  IMAD.WIDE.U32 R10, R11, 0x8, R2 ;  /* 0x000000080b0a7825 */ /* 0x000fca00078e0002 */
[----:B------:R-:W2:Y:S01]  /*19d0*/  LDG.E.64 R14, desc[UR6][R10.64] ;  /* 0x000000060a0e7981 */ /* 0x000ea2000c1e1b00 */
[----:B------:R-:W-:Y:S01]  /*19e0*/  UMOV UR10, 0xa2c8d010 ;  /* 0xa2c8d010000a7882 */ /* 0x000fe20000000000 */
[----:B------:R-:W-:Y:S01]  /*19f0*/  UMOV UR11, 0x3fe93cd3 ;  /* 0x3fe93cd3000b7882 */ /* 0x000fe20000000000 */
[C---:B------:R-:W-:Y:S01]  /*1a00*/  IADD3 R21, PT, PT, R9.reuse, 0x3, RZ ;  /* 0x0000000309157810 */ /* 0x040fe20007ffe0ff */
[----:B------:R-:W-:Y:S01]  /*1a10*/  DMUL R16, R16, UR10 ;  /* 0x0000000a10107c28 */ /* 0x000fe20008000000 */
[----:B------:R-:W-:-:S03]  /*1a20*/  IADD3 R13, PT, PT, R9, 0x1, RZ ;  /* 0x00000001090d7810 */ /* 0x000fc60007ffe0ff */
[----:B------:R-:W-:-:S04]  /*1a30*/  IMAD.WIDE.U32 R20, R21, 0x8, R2 ;  /* 0x0000000815147825 */ /* 0x000fc800078e0002 */
[----:B------:R-:W-:Y:S01]  /*1a40*/  IMAD.WIDE.U32 R12, R13, 0x8, R2 ;  /* 0x000000080d0c7825 */ /* 0x000fe200078e0002 */
[----:B--2---:R-:W-:-:S07]  /*1a50*/  DFMA R22, R14, UR8, R16 ;  /* 0x000000080e167c2b */ /* 0x004fce0008000010 */
[----:B------:R0:W-:Y:S04]  /*1a60*/  STG.E.64 desc[UR6][R20.64], R22 ;  /* 0x0000001614007986 */ /* 0x0001e8000c101b06 */
[----:B------:R-:W2:Y:S01]  /*1a70*/  LDG.E.64 R16, desc[UR6][R12.64] ;  /* 0x000000060c107981 */ /* 0x000ea2000c1e1b00 */
[----:B------:R-:W-:-:S08]  /*1a80*/  DMUL R14, R14, UR10 ;  /* 0x0000000a0e0e7c28 */ /* 0x000fd00008000000 */
[----:B--2---:R-:W-:Y:S01]  /*1a90*/  DFMA R24, R16, UR8, R14 ;  /* 0x0000000810187c2b */ /* 0x004fe2000800000e */
        /* <DEDUP_REMOVED lines=22> */
[----:B------:R-:W-:-:S04]  /*1c00*/  VIADD R29, R9, 0xfffffffc ;  /* 0xfffffffc091d7836 */ /* 0x000fc80000000000 */
[----:B0-----:R-:W-:-:S03]  /*1c10*/  IMAD.WIDE.U32 R14, R29, 0x8, R2 ;  /* 0x000000081d0e7825 */ /* 0x001fc600078e0002 */
        /* <DEDUP_REMOVED lines=11> */
[----:B------:R-:W-:-:S03]  /*1cd0*/  IADD3 R9, PT, PT, R9, -0x8, RZ ;  /* 0xfffffff809097810 */ /* 0x000fc60007ffe0ff */
[----:B------:R-:W-:-:S03]  /*1ce0*/  UISETP.NE.AND UP0, UPT, UR5, URZ, UPT ;  /* 0x000000ff0500728c */ /* 0x000fc6000bf05270 */
[----:B---3--:R-:W-:-:S07]  /*1cf0*/  DFMA R18, R16, UR8, R18 ;  /* 0x0000000810127c2b */ /* 0x008fce0008000012 */
[----:B------:R2:W-:Y:S01]  /*1d00*/  STG.E.64 desc[UR6][R14.64], R18 ;  /* 0x000000120e007986 */ /* 0x0005e2000c101b06 */
[----:B------:R-:W-:Y:S05]  /*1d10*/  BRA.U UP0, `(.L_x_90) ;  /* 0xfffffffd00247547 */ /* 0x000fea000b83ffff */
[----:B------:R-:W-:-:S07]  /*1d20*/  VIADD R9, R9, 0x4 ;  /* 0x0000000409097836 */ /* 0x000fce0000000000 */
.L_x_89:
[----:B------:R-:W-:-:S09]  /*1d30*/  ULOP3.LUT UP0, URZ, UR4, 0x7, URZ, 0xc0, !UPT ;  /* 0x0000000704ff7892 */ /* 0x000fd2000f80c0ff */
[----:B------:R-:W-:Y:S05]  /*1d40*/  BRA.U !UP0, `(.L_x_91) ;  /* 0x0000000508107547 */ /* 0x000fea000b800000 */
[----:B------:R-:W-:-:S04]  /*1d50*/  LOP3.LUT R8, R6, 0x7, RZ, 0xc0, !PT ;  /* 0x0000000706087812 */ /* 0x000fc800078ec0ff */
[C---:B------:R-:W-:Y:S02]  /*1d60*/  IADD3 R0, PT, PT, R8.reuse, -0x1, RZ ;  /* 0xffffffff08007810 */ /* 0x040fe40007ffe0ff */
[----:B------:R-:W-:Y:S02]  /*1d70*/  LOP3.LUT P1, RZ, R8, 0x3, RZ, 0xc0, !PT ;  /* 0x0000000308ff7812 */ /* 0x000fe4000782c0ff */
[----:B------:R-:W-:-:S13]  /*1d80*/  ISETP.GE.U32.AND P0, PT, R0, 0x3, PT ;  /* 0x000000030000780c */ /* 0x000fda0003f06070 */
[----:B------:R-:W-:Y:S05]  /*1d90*/  @!P0 BRA `(.L_x_92) ;  /* 0x0000000000788947 */ /* 0x000fea0003800000 */
[C---:B------:R-:W-:Y:S01]  /*1da0*/  IADD3 R23, PT, PT, R9.reuse, -0x1, RZ ;  /* 0xffffffff09177810 */ /* 0x040fe20007ffe0ff */
[----:B0-2---:R-:W-:-:S04]  /*1db0*/  VIADD R11, R9, 0xfffffffe ;  /* 0xfffffffe090b7836 */ /* 0x005fc80000000000 */
[----:B------:R-:W-:-:S05]  /*1dc0*/  IMAD.WIDE.U32 R22, R23, 0x8, R2 ;  /* 0x0000000817167825 */ /* 0x000fca00078e0002 */
[----:B------:R-:W2:Y:S01]  /*1dd0*/  LDG.E.64 R12, desc[UR6][R22.64] ;  /* 0x00000006160c7981 */ /* 0x000ea2000c1e1b00 */
        /* <DEDUP_REMOVED lines=17> */
[----:B------:R-:W-:-:S04]  /*1ef0*/  VIADD R9, R9, 0xfffffffb ;  /* 0xfffffffb09097836 */ /* 0x000fc80000000000 */
[----:B0-----:R-:W-:-:S03]  /*1f00*/  IMAD.WIDE.U32 R22, R9, 0x8, R2 ;  /* 0x0000000809167825 */ /* 0x001fc600078e0002 */
[----:B--2---:R-:W-:-:S07]  /*1f10*/  DFMA R14, R20, UR8, R14 ;  /* 0x00000008140e7c2b */ /* 0x004fce000800000e */
[----:B------:R1:W-:Y:S04]  /*1f20*/  STG.E.64 desc[UR6][R12.64], R14 ;  /* 0x0000000e0c007986 */ /* 0x0003e8000c101b06 */
[----:B------:R-:W2:Y:S01]  /*1f30*/  LDG.E.64 R22, desc[UR6][R22.64] ;  /* 0x0000000616167981 */ /* 0x000ea2000c1e1b00 */
[----:B------:R-:W-:Y:S01]  /*1f40*/  DMUL R20, R20, UR10 ;  /* 0x0000000a14147c28 */ /* 0x000fe20008000000 */
[----:B------:R-:W-:-:S07]  /*1f50*/  MOV R9, R19 ;  /* 0x0000001300097202 */ /* 0x000fce0000000f00 */
[----:B--2---:R-:W-:-:S07]  /*1f60*/  DFMA R20, R22, UR8, R20 ;  /* 0x0000000816147c2b */ /* 0x004fce0008000014 */
[----:B------:R1:W-:Y:S04]  /*1f70*/  STG.E.64 desc[UR6][R16.64], R20 ;  /* 0x0000001410007986 */ /* 0x0003e8000c101b06 */
.L_x_92:
[----:B------:R-:W-:Y:S05]  /*1f80*/  @!P1 BRA `(.L_x_91) ;  /* 0x0000000000809947 */ /* 0x000fea0003800000 */
[----:B------:R-:W-:-:S13]  /*1f90*/  LOP3.LUT P0, RZ, R4, 0x3, RZ, 0xc0, !PT ;  /* 0x0000000304ff7812 */ /* 0x000fda000780c0ff */
[C---:B-1----:R-:W-:Y:S01]  /*1fa0*/  @P0 IADD3 R17, PT, PT, R9.reuse, -0x1, RZ ;  /* 0xffffffff09110810 */ /* 0x042fe20007ffe0ff */
[----:B--2---:R-:W-:-:S04]  /*1fb0*/  @P0 VIADD R19, R9, 0xfffffffe ;  /* 0xfffffffe09130836 */ /* 0x004fc80000000000 */
[----:B------:R-:W-:-:S05]  /*1fc0*/  @P0 IMAD.WIDE.U32 R16, R17, 0x8, R2 ;  /* 0x0000000811100825 */ /* 0x000fca00078e0002 */
[----:B------:R-:W2:Y:S01]  /*1fd0*/  @P0 LDG.E.64 R20, desc[UR6][R16.64] ;  /* 0x0000000610140981 */ /* 0x000ea2000c1e1b00 */
[----:B0-----:R-:W-:-:S05]  /*1fe0*/  @P0 IMAD.WIDE.U32 R10, R19, 0x8, R2 ;  /* 0x00000008130a0825 */ /* 0x001fca00078e0002 */
[----:B------:R-:W3:Y:S01]  /*1ff0*/  @P0 LDG.E.64 R12, desc[UR6][R10.64] ;  /* 0x000000060a0c0981 */ /* 0x000ee2000c1e1b00 */
[----:B------:R-:W-:Y:S01]  /*2000*/  @P0 MOV R14, 0xa2c8d010 ;  /* 0xa2c8d010000e0802 */ /* 0x000fe20000000f00 */
[----:B------:R-:W-:Y:S01]  /*2010*/  @P0 VIADD R25, R9, 0xfffffffd ;  /* 0xfffffffd09190836 */ /* 0x000fe20000000000 */
[----:B------:R-:W-:-:S03]  /*2020*/  @P0 MOV R15, 0x3fe93cd3 ;  /* 0x3fe93cd3000f0802 */ /* 0x000fc60000000f00 */
[----:B------:R-:W-:-:S03]  /*2030*/  @P0 IMAD.WIDE.U32 R24, R25, 0x8, R2 ;  /* 0x0000000819180825 */ /* 0x000fc600078e0002 */
        /* <DEDUP_REMOVED lines=8> */
[----:B------:R-:W-:Y:S01]  /*20c0*/  @P1 IADD3 R15, PT, PT, R9, -0x1, RZ ;  /* 0xffffffff090f1810 */ /* 0x000fe20007ffe0ff */
[----:B--2---:R-:W-:-:S04]  /*20d0*/  @P0 DFMA R22, R22, UR8, R12 ;  /* 0x0000000816160c2b */ /* 0x004fc8000800000c */
[----:B------:R-:W-:-:S04]  /*20e0*/  @P1 IMAD.WIDE.U32 R12, R15, 0x8, R2 ;  /* 0x000000080f0c1825 */ /* 0x000fc800078e0002 */
[----:B------:R-:W-:Y:S01]  /*20f0*/  @P1 VIADD R15, R9, 0xfffffffe ;  /* 0xfffffffe090f1836 */ /* 0x000fe20000000000 */
[----:B------:R3:W-:Y:S04]  /*2100*/  @P0 STG.E.64 desc[UR6][R10.64], R22 ;  /* 0x000000160a000986 */ /* 0x0007e8000c101b06 */
[----:B------:R-:W2:Y:S01]  /*2110*/  @P1 LDG.E.64 R8, desc[UR6][R12.64] ;  /* 0x000000060c081981 */ /* 0x000ea2000c1e1b00 */
[----:B------:R-:W-:-:S06]  /*2120*/  @P1 IMAD.WIDE.U32 R2, R15, 0x8, R2 ;  /* 0x000000080f021825 */ /* 0x000fcc00078e0002 */
[----:B------:R-:W4:Y:S01]  /*2130*/  @P1 LDG.E.64 R2, desc[UR6][R2.64] ;  /* 0x0000000602021981 */ /* 0x000f22000c1e1b00 */
[----:B------:R-:W-:Y:S02]  /*2140*/  @P1 MOV R14, 0xa2c8d010 ;  /* 0xa2c8d010000e1802 */ /* 0x000fe40000000f00 */
[----:B------:R-:W-:-:S06]  /*2150*/  @P1 MOV R15, 0x3fe93cd3 ;  /* 0x3fe93cd3000f1802 */ /* 0x000fcc0000000f00 */
[----:B--2---:R-:W-:-:S08]  /*2160*/  @P1 DMUL R8, R8, R14 ;  /* 0x0000000e08081228 */ /* 0x004fd00000000000 */
[----:B----4-:R-:W-:-:S07]  /*2170*/  @P1 DFMA R8, R2, UR8, R8 ;  /* 0x0000000802081c2b */ /* 0x010fce0008000008 */
[----:B------:R3:W-:Y:S04]  /*2180*/  @P1 STG.E.64 desc[UR6][R12.64], R8 ;  /* 0x000000080c001986 */ /* 0x0007e8000c101b06 */
.L_x_91:
[----:B---3--:R-:W3:Y:S01]  /*2190*/  LDC.64 R8, c[0x0][0x388] ;  /* 0x0000e200ff087b82 */ /* 0x008ee20000000a00 */
[----:B------:R-:W4:Y:S01]  /*21a0*/  LDCU UR5, c[0x0][0x3a0] ;  /* 0x00007400ff0577ac */ /* 0x000f220008000800 */
[----:B---3--:R-:W3:Y:S01]  /*21b0*/  LDG.E.64 R2, desc[UR6][R8.64] ;  /* 0x0000000608027981 */ /* 0x008ee2000c1e1b00 */
[----:B------:R-:W-:Y:S01]  /*21c0*/  UMOV UR8, 0xa2c8d010 ;  /* 0xa2c8d01000087882 */ /* 0x000fe20000000000 */
[----:B------:R-:W-:Y:S01]  /*21d0*/  UMOV UR9, 0x3fe93cd3 ;  /* 0x3fe93cd300097882 */ /* 0x000fe20000000000 */
[----:B------:R-:W-:Y:S01]  /*21e0*/  VIADD R5, R5, 0x1 ;  /* 0x0000000105057836 */ /* 0x000fe20000000000 */
[----:B----4-:R-:W-:Y:S02]  /*21f0*/  MOV R0, UR5 ;  /* 0x0000000500007c02 */ /* 0x010fe40008000f00 */
[----:B------:R-:W-:Y:S02]  /*2200*/  IADD3 R4, PT, PT, R4, 0x1, RZ ;  /* 0x0000000104047810 */ /* 0x000fe40007ffe0ff */
[----:B------:R-:W-:Y:S01]  /*2210*/  ISETP.NE.AND P0, PT, R5, R0, PT ;  /* 0x000000000500720c */ /* 0x000fe20003f05270 */
[----:B---3--:R-:W-:-:S07]  /*2220*/  DMUL R2, R2, UR8 ;  /* 0x0000000802027c28 */ /* 0x008fce0008000000 */
[----:B------:R3:W-:Y:S05]  /*2230*/  STG.E.64 desc[UR6][R8.64], R2 ;  /* 0x0000000208007986 */ /* 0x0007ea000c101b06 */
[----:B------:R-:W-:Y:S05]  /*2240*/  @P0 BRA `(.L_x_93) ;  /* 0xfffffff400900947 */ /* 0x000fea000383ffff */
.L_x_88:
[----:B01-3--:R-:W0:Y:S02]  /*2250*/  LDC.64 R2, c[0x0][0x388] ;  /* 0x0000e200ff027b82 */ /* 0x00be240000000a00 */
[----:B0-----:R-:W-:-:S05]  /*2260*/  IMAD.WIDE R8, R0, 0x8, R2 ;  /* 0x0000000800087825 */ /* 0x001fca00078e0202 */
[----:B--2---:R-:W2:Y:S01]  /*2270*/  LDG.E.64 R10, desc[UR6][R8.64+-0x8] ;  /* 0xfffff806080a7981 */ /* 0x004ea2000c1e1b00 */
[----:B------:R-:W2:Y:S01]  /*2280*/  I2F.F64 R4, R0 ;  /* 0x0000000000047312 */ /* 0x000ea20000201c00 */
[----:B------:R-:W-:Y:S01]  /*2290*/  ISETP.GE.AND P0, PT, R0, 0x3, PT ;  /* 0x000000030000780c */ /* 0x000fe20003f06270 */
[----:B------:R-:W-:Y:S01]  /*22a0*/  BSSY.RECONVERGENT B0, `(.L_x_94) ;  /* 0x00000e5000007945 */ /* 0x000fe20003800200 */
[----:B--2---:R-:W-:-:S07]  /*22b0*/  DMUL R10, R4, R10 ;  /* 0x0000000a040a7228 */ /* 0x004fce0000000000 */
[----:B------:R0:W-:Y:S04]  /*22c0*/  STG.E.64 desc[UR6][R8.64], R10 ;  /* 0x0000000a08007986 */ /* 0x0001e8000c101b06 */
[----:B------:R-:W-:Y:S05]  /*22d0*/  @!P0 BRA `(.L_x_95) ;  /* 0x0000000c00848947 */ /* 0x000fea0003800000 */
[----:B------:R-:W-:Y:S01]  /*22e0*/  VIADD R6, R0, 0xfffffffd ;  /* 0xfffffffd00067836 */ /* 0x000fe20000000000 */
[----:B------:R-:W-:Y:S04]  /*22f0*/  BSSY.RECONVERGENT B1, `(.L_x_96) ;  /* 0x0000072000017945 */ /* 0x000fe80003800200 */
[----:B------:R-:W-:Y:S02]  /*2300*/  ISETP.GE.U32.AND P0, PT, R6, 0xf, PT ;  /* 0x0000000f0600780c */ /* 0x000fe40003f06070 */
[----:B------:R-:W-:-:S04]  /*2310*/  IADD3 R6, PT, PT, R0, -0x2, RZ ;  /* 0xfffffffe00067810 */ /* 0x000fc80007ffe0ff */
[----:B0-----:R-:W-:-:S07]  /*2320*/  LOP3.LUT R9, R6, 0xf, RZ, 0xc0, !PT ;  /* 0x0000000f06097812 */ /* 0x001fce00078ec0ff */
[----:B------:R-:W-:Y:S05]  /*2330*/  @!P0 BRA `(.L_x_97) ;  /* 0x0000000400b48947 */ /* 0x000fea0003800000 */
[----:B------:R-:W-:-:S06]  /*2340*/  IMAD.WIDE.U32 R20, R7, 0x8, R2 ;  /* 0x0000000807147825 */ /* 0x000fcc00078e0002 */
[----:B------:R-:W5:Y:S01]  /*2350*/  LDG.E.64 R20, desc[UR6][R20.64] ;  /* 0x0000000614147981 */ /* 0x000f62000c1e1b00 */
[----:B------:R-:W-:Y:S01]  /*2360*/  LOP3.LUT R8, R6, 0xfffffff0, RZ, 0xc0, !PT ;  /* 0xfffffff006087812 */ /* 0x000fe200078ec0ff */
[----:B------:R-:W-:Y:S01]  /*2370*/  BSSY.RECONVERGENT B2, `(.L_x_98) ;  /* 0x0000068000027945 */ /* 0x000fe20003800200 */
[----:B------:R-:W-:-:S03]  /*2380*/  IADD3 R7, PT, PT, R0, -0x8, RZ ;  /* 0xfffffff800077810 */ /* 0x000fc60007ffe0ff */
[----:B------:R-:W-:-:S07]  /*2390*/  IMAD.MOV R8, RZ, RZ, -R8 ;  /* 0x000000ffff087224 */ /* 0x000fce00078e0a08 */
.L_x_99:
[----:B-1----:R-:W-:-:S05]  /*23a0*/  IADD3 R15, PT, PT, R7, 0x6, RZ ;  /* 0x00000006070f7810 */ /* 0x002fca0007ffe0ff */
[----:B------:R-:W-:-:S05]  /*23b0*/  IMAD.WIDE.U32 R14, R15, 0x8, R2 ;  /* 0x000000080f0e7825 */ /* 0x000fca00078e0002 */
[----:B------:R-:W2:Y:S01]  /*23c0*/  LDG.E.64 R10, desc[UR6][R14.64] ;  /* 0x000000060e0a7981 */ /* 0x000ea2000c1e1b00 */
[C---:B------:R-:W-:Y:S01]  /*23d0*/  IADD3 R13, PT, PT, R7.reuse, 0x7, RZ ;  /* 0x00000007070d7810 */ /* 0x040fe20007ffe0ff */
[----:B------:R-:W-:-:S04]  /*23e0*/  VIADD R17, R7, 0x5 ;  /* 0x0000000507117836 */ /* 0x000fc80000000000 */
[----:B------:R-:W-:Y:S01]  /*23f0*/  IMAD.WIDE.U32 R16, R17, 0x8, R2 ;  /* 0x0000000811107825 */ /* 0x000fe200078e0002 */
[----:B--2--5:R-:W-:-:S08]  /*2400*/  DADD R20, R10, -R20 ;  /* 0x000000000a147229 */ /* 0x024fd00000000814 */
[----:B------:R-:W-:Y:S01]  /*2410*/  DMUL R22, R4, R20 ;  /* 0x0000001404167228 */ /* 0x000fe20000000000 */
[----:B------:R-:W-:-:S06]  /*2420*/  IMAD.WIDE.U32 R20, R13, 0x8, R2 ;  /* 0x000000080d147825 */ /* 0x000fcc00078e0002 */
[----:B------:R0:W-:Y:S04]  /*2430*/  STG.E.64 desc[UR6][R20.64], R22 ;  /* 0x0000001614007986 */ /* 0x0001e8000c101b06 */
[----:B------:R-:W2:Y:S01]  /*2440*/  LDG.E.64 R12, desc[UR6][R16.64] ;  /* 0x00000006100c7981 */ /* 0x000ea2000c1e1b00 */
[----:B------:R-:W-:Y:S01]  /*2450*/  IADD3 R19, PT, PT, R7, 0x4, RZ ;  /* 0x0000000407137810 */ /* 0x000fe20007ffe0ff */
[----:B--2---:R-:W-:-:S08]  /*2460*/  DADD R10, -R10, R12 ;  /* 0x000000000a0a7229 */ /* 0x004fd0000000010c */
        /* <DEDUP_REMOVED lines=9> */
[----:B0-----:R-:W3:Y:S01]  /*2500*/  LDG.E.64 R20, desc[UR6][R12.64] ;  /* 0x000000060c147981 */ /* 0x001ee2000c1e1b00 */
[----:B------:R-:W-:-:S04]  /*2510*/  VIADD R29, R7, 0x2 ;  /* 0x00000002071d7836 */ /* 0x000fc80000000000 */
[----:B-1----:R-:W-:Y:S01]  /*2520*/  IMAD.WIDE.U32 R14, R29, 0x8, R2 ;  /* 0x000000081d0e7825 */ /* 0x002fe200078e0002 */
[----:B---3--:R-:W-:-:S08]  /*2530*/  DADD R18, -R18, R20 ;  /* 0x0000000012127229 */ /* 0x008fd00000000114 */
[----:B------:R-:W-:-:S07]  /*2540*/  DMUL R22, R4, R18 ;  /* 0x0000001204167228 */ /* 0x000fce0000000000 */
[----:B------:R0:W-:Y:S04]  /*2550*/  STG.E.64 desc[UR6][R10.64], R22 ;  /* 0x000000160a007986 */ /* 0x0001e8000c101b06 */
[----:B------:R-:W3:Y:S01]  /*2560*/  LDG.E.64 R18, desc[UR6][R14.64] ;  /* 0x000000060e127981 */ /* 0x000ee2000c1e1b00 */
[----:B------:R-:W-:-:S05]  /*2570*/  IADD3 R29, PT, PT, R7, 0x1, RZ ;  /* 0x00000001071d7810 */ /* 0x000fca0007ffe0ff */
[----:B--2---:R-:W-:Y:S01]  /*2580*/  IMAD.WIDE.U32 R16, R29, 0x8, R2 ;  /* 0x000000081d107825 */ /* 0x004fe200078e0002 */
[----:B---3--:R-:W-:-:S08]  /*2590*/  DADD R20, -R20, R18 ;  /* 0x0000000014147229 */ /* 0x008fd00000000112 */
[----:B------:R-:W-:-:S07]  /*25a0*/  DMUL R24, R4, R20 ;  /* 0x0000001404187228 */ /* 0x000fce0000000000 */
[----:B------:R1:W-:Y:S04]  /*25b0*/  STG.E.64 desc[UR6][R12.64], R24 ;  /* 0x000000180c007986 */ /* 0x0003e8000c101b06 */
[----:B------:R-:W2:Y:S02]  /*25c0*/  LDG.E.64 R20, desc[UR6][R16.64] ;  /* 0x0000000610147981 */ /* 0x000ea4000c1e1b00 */
[----:B--2---:R-:W-:-:S08]  /*25d0*/  DADD R18, -R18, R20 ;  /* 0x0000000012127229 */ /* 0x004fd00000000114 */
[----:B------:R-:W-:Y:S01]  /*25e0*/  DMUL R26, R4, R18 ;  /* 0x00000012041a7228 */ /* 0x000fe20000000000 */
[----:B------:R-:W-:-:S06]  /*25f0*/  IMAD.WIDE.U32 R18, R7, 0x8, R2 ;  /* 0x0000000807127825 */ /* 0x000fcc00078e0002 */
[----:B------:R2:W-:Y:S04]  /*2600*/  STG.E.64 desc[UR6][R14.64], R26 ;  /* 0x0000001a0e007986 */ /* 0x0005e8000c101b06 */
[----:B0-----:R-:W3:Y:S01]  /*2610*/  LDG.E.64 R22, desc[UR6][R18.64] ;  /* 0x0000000612167981 */ /* 0x001ee2000c1e1b00 */
[----:B------:R-:W-:-:S05]  /*2620*/  IADD3 R11, PT, PT, R7, -0x1, RZ ;  /* 0xffffffff070b7810 */ /* 0x000fca0007ffe0ff */
[----:B------:R-:W-:Y:S01]  /*2630*/  IMAD.WIDE.U32 R10, R11, 0x8, R2 ;  /* 0x000000080b0a7825 */ /* 0x000fe200078e0002 */
[----:B---3--:R-:W-:-:S08]  /*2640*/  DADD R20, -R20, R22 ;  /* 0x0000000014147229 */ /* 0x008fd00000000116 */
[----:B------:R-:W-:-:S07]  /*2650*/  DMUL R28, R4, R20 ;  /* 0x00000014041c7228 */ /* 0x000fce0000000000 */
[----:B------:R0:W-:Y:S04]  /*2660*/  STG.E.64 desc[UR6][R16.64], R28 ;  /* 0x0000001c10007986 */ /* 0x0001e8000c101b06 */
[----:B------:R-:W3:Y:S01]  /*2670*/  LDG.E.64 R20, desc[UR6][R10.64] ;  /* 0x000000060a147981 */ /* 0x000ee2000c1e1b00 */
[----:B-1----:R-:W-:-:S04]  /*2680*/  VIADD R13, R7, 0xfffffffe ;  /* 0xfffffffe070d7836 */ /* 0x002fc80000000000 */
[----:B------:R-:W-:Y:S01]  /*2690*/  IMAD.WIDE.U32 R12, R13, 0x8, R2 ;  /* 0x000000080d0c7825 */ /* 0x000fe200078e0002 */
[----:B---3--:R-:W-:-:S08]  /*26a0*/  DADD R22, -R22, R20 ;  /* 0x0000000016167229 */ /* 0x008fd00000000114 */
[----:B------:R-:W-:-:S07]  /*26b0*/  DMUL R24, R4, R22 ;  /* 0x0000001604187228 */ /* 0x000fce0000000000 */
[----:B------:R1:W-:Y:S04]  /*26c0*/  STG.E.64 desc[UR6][R18.64], R24 ;  /* 0x0000001812007986 */ /* 0x0003e8000c101b06 */
[----:B------:R-:W3:Y:S01]  /*26d0*/  LDG.E.64 R22, desc[UR6][R12.64] ;  /* 0x000000060c167981 */ /* 0x000ee2000c1e1b00 */
[----:B--2---:R-:W-:-:S05]  /*26e0*/  IADD3 R15, PT, PT, R7, -0x3, RZ ;  /* 0xfffffffd070f7810 */ /* 0x004fca0007ffe0ff */
[----:B------:R-:W-:Y:S01]  /*26f0*/  IMAD.WIDE.U32 R14, R15, 0x8, R2 ;  /* 0x000000080f0e7825 */ /* 0x000fe200078e0002 */
[----:B---3--:R-:W-:-:S08]  /*2700*/  DADD R20, -R20, R22 ;  /* 0x0000000014147229 */ /* 0x008fd00000000116 */
[----:B------:R-:W-:-:S07]  /*2710*/  DMUL R26, R4, R20 ;  /* 0x00000014041a7228 */ /* 0x000fce0000000000 */
[----:B------:R2:W-:Y:S04]  /*2720*/  STG.E.64 desc[UR6][R10.64], R26 ;  /* 0x0000001a0a007986 */ /* 0x0005e8000c101b06 */
[----:B------:R-:W3:Y:S01]  /*2730*/  LDG.E.64 R20, desc[UR6][R14.64] ;  /* 0x000000060e147981 */ /* 0x000ee2000c1e1b00 */
[----:B0-----:R-:W-:-:S05]  /*2740*/  IADD3 R17, PT, PT, R7, -0x4, RZ ;  /* 0xfffffffc07117810 */ /* 0x001fca0007ffe0ff */
[----:B------:R-:W-:Y:S01]  /*2750*/  IMAD.WIDE.U32 R16, R17, 0x8, R2 ;  /* 0x0000000811107825 */ /* 0x000fe200078e0002 */
[----:B---3--:R-:W-:-:S08]  /*2760*/  DADD R22, -R22, R20 ;  /* 0x0000000016167229 */ /* 0x008fd00000000114 */
[----:B------:R-:W-:-:S07]  /*2770*/  DMUL R22, R4, R22 ;  /* 0x0000001604167228 */ /* 0x000fce0000000000 */
[----:B------:R0:W-:Y:S04]  /*2780*/  STG.E.64 desc[UR6][R12.64], R22 ;  /* 0x000000160c007986 */ /* 0x0001e8000c101b06 */
[----:B-1----:R-:W3:Y:S01]  /*2790*/  LDG.E.64 R18, desc[UR6][R16.64] ;  /* 0x0000000610127981 */ /* 0x002ee2000c1e1b00 */
[----:B------:R-:W-:-:S04]  /*27a0*/  VIADD R29, R7, 0xfffffffb ;  /* 0xfffffffb071d7836 */ /* 0x000fc80000000000 */
[----:B--2---:R-:W-:Y:S01]  /*27b0*/  IMAD.WIDE.U32 R10, R29, 0x8, R2 ;  /* 0x000000081d0a7825 */ /* 0x004fe200078e0002 */
[----:B---3--:R-:W-:-:S08]  /*27c0*/  DADD R20, -R20, R18 ;  /* 0x0000000014147229 */ /* 0x008fd00000000112 */
[----:B------:R-:W-:-:S07]  /*27d0*/  DMUL R24, R4, R20 ;  /* 0x0000001404187228 */ /* 0x000fce0000000000 */
[----:B------:R1:W-:Y:S04]  /*27e0*/  STG.E.64 desc[UR6][R14.64], R24 ;  /* 0x000000180e007986 */ /* 0x0003e8000c101b06 */
[----:B------:R-:W2:Y:S01]  /*27f0*/  LDG.E.64 R20, desc[UR6][R10.64] ;  /* 0x000000060a147981 */ /* 0x000ea2000c1e1b00 */
[----:B------:R-:W-:-:S05]  /*2800*/  IADD3 R29, PT, PT, R7, -0x6, RZ ;  /* 0xfffffffa071d7810 */ /* 0x000fca0007ffe0ff */
[----:B0-----:R-:W-:Y:S01]  /*2810*/  IMAD.WIDE.U32 R12, R29, 0x8, R2 ;  /* 0x000000081d0c7825 */ /* 0x001fe200078e0002 */
[----:B--2---:R-:W-:-:S08]  /*2820*/  DADD R18, -R18, R20 ;  /* 0x0000000012127229 */ /* 0x004fd00000000114 */
[----:B------:R-:W-:-:S07]  /*2830*/  DMUL R26, R4, R18 ;  /* 0x00000012041a7228 */ /* 0x000fce0000000000 */
[----:B------:R0:W-:Y:S04]  /*2840*/  STG.E.64 desc[UR6][R16.64], R26 ;  /* 0x0000001a10007986 */ /* 0x0001e8000c101b06 */
[----:B------:R-:W2:Y:S01]  /*2850*/  LDG.E.64 R18, desc[UR6][R12.64] ;  /* 0x000000060c127981 */ /* 0x000ea2000c1e1b00 */
[----:B------:R-:W-:-:S05]  /*2860*/  IADD3 R29, PT, PT, R7, -0x7, RZ ;  /* 0xfffffff9071d7810 */ /* 0x000fca0007ffe0ff */
[----:B-1----:R-:W-:Y:S01]  /*2870*/  IMAD.WIDE.U32 R14, R29, 0x8, R2 ;  /* 0x000000081d0e7825 */ /* 0x002fe200078e0002 */
[----:B--2---:R-:W-:-:S08]  /*2880*/  DADD R20, -R20, R18 ;  /* 0x0000000014147229 */ /* 0x004fd00000000112 */
[----:B------:R-:W-:-:S07]  /*2890*/  DMUL R22, R4, R20 ;  /* 0x0000001404167228 */ /* 0x000fce0000000000 */
[----:B------:R1:W-:Y:S04]  /*28a0*/  STG.E.64 desc[UR6][R10.64], R22 ;  /* 0x000000160a007986 */ /* 0x0003e8000c101b06 */
[----:B------:R-:W2:Y:S01]  /*28b0*/  LDG.E.64 R20, desc[UR6][R14.64] ;  /* 0x000000060e147981 */ /* 0x000ea2000c1e1b00 */
[----:B------:R-:W-:-:S04]  /*28c0*/  VIADD R29, R7, 0xfffffff8 ;  /* 0xfffffff8071d7836 */ /* 0x000fc80000000000 */
[----:B0-----:R-:W-:Y:S01]  /*28d0*/  IMAD.WIDE.U32 R16, R29, 0x8, R2 ;  /* 0x000000081d107825 */ /* 0x001fe200078e0002 */
[----:B--2---:R-:W-:-:S08]  /*28e0*/  DADD R18, -R18, R20 ;  /* 0x0000000012127229 */ /* 0x004fd00000000114 */
[----:B------:R-:W-:-:S07]  /*28f0*/  DMUL R24, R4, R18 ;  /* 0x0000001204187228 */ /* 0x000fce0000000000 */
[----:B------:R1:W-:Y:S04]  /*2900*/  STG.E.64 desc[UR6][R12.64], R24 ;  /* 0x000000180c007986 */ /* 0x0003e8000c101b06 */
[----:B------:R-:W2:Y:S01]  /*2910*/  LDG.E.64 R18, desc[UR6][R16.64] ;  /* 0x0000000610127981 */ /* 0x000ea2000c1e1b00 */
[----:B------:R-:W-:Y:S01]  /*2920*/  IADD3 R29, PT, PT, R7, -0x9, RZ ;  /* 0xfffffff7071d7810 */ /* 0x000fe20007ffe0ff */
[----:B--2---:R-:W-:-:S08]  /*2930*/  DADD R20, -R20, R18 ;  /* 0x0000000014147229 */ /* 0x004fd00000000112 */
[----:B------:R-:W-:Y:S01]  /*2940*/  DMUL R26, R4, R20 ;  /* 0x00000014041a7228 */ /* 0x000fe20000000000 */
[----:B------:R-:W-:-:S06]  /*2950*/  IMAD.WIDE.U32 R20, R29, 0x8, R2 ;  /* 0x000000081d147825 */ /* 0x000fcc00078e0002 */
[----:B------:R1:W-:Y:S04]  /*2960*/  STG.E.64 desc[UR6][R14.64], R26 ;  /* 0x0000001a0e007986 */ /* 0x0003e8000c101b06 */
[----:B------:R-:W2:Y:S01]  /*2970*/  LDG.E.64 R20, desc[UR6][R20.64] ;  /* 0x0000000614147981 */ /* 0x000ea2000c1e1b00 */
[----:B------:R-:W-:Y:S01]  /*2980*/  IADD3 R8, PT, PT, R8, 0x10, RZ ;  /* 0x0000001008087810 */ /* 0x000fe20007ffe0ff */
[----:B------:R-:W-:-:S03]  /*2990*/  VIADD R7, R7, 0xfffffff0 ;  /* 0xfffffff007077836 */ /* 0x000fc60000000000 */
[----:B------:R-:W-:Y:S01]  /*29a0*/  ISETP.NE.AND P0, PT, R8, RZ, PT ;  /* 0x000000ff0800720c */ /* 0x000fe20003f05270 */
[----:B--2---:R-:W-:-:S08]  /*29b0*/  DADD R18, -R18, R20 ;  /* 0x0000000012127229 */ /* 0x004fd00000000114 */
[----:B------:R-:W-:-:S07]  /*29c0*/  DMUL R18, R4, R18 ;  /* 0x0000001204127228 */ /* 0x000fce0000000000 */
[----:B------:R1:W-:Y:S01]  /*29d0*/  STG.E.64 desc[UR6][R16.64], R18 ;  /* 0x0000001210007986 */ /* 0x0003e2000c101b06 */
[----:B------:R-:W-:Y:S05]  /*29e0*/  @P0 BRA `(.L_x_99) ;  /* 0xfffffff8006c0947 */ /* 0x000fea000383ffff */
[----:B------:R-:W-:Y:S05]  /*29f0*/  BSYNC.RECONVERGENT B2 ;  /* 0x0000000000027941 */ /* 0x000fea0003800200 */
.L_x_98:
[----:B------:R-:W-:-:S07]  /*2a00*/  IADD3 R7, PT, PT, R7, 0x7, RZ ;  /* 0x0000000707077810 */ /* 0x000fce0007ffe0ff */
.L_x_97:
[----:B------:R-:W-:Y:S05]  /*2a10*/  BSYNC.RECONVERGENT B1 ;  /* 0x0000000000017941 */ /* 0x000fea0003800200 */
.L_x_96:
[----:B------:R-:W-:-:S13]  /*2a20*/  ISETP.NE.AND P0, PT, R9, RZ, PT ;  /* 0x000000ff0900720c */ /* 0x000fda0003f05270 */
[----:B------:R-:W-:Y:S05]  /*2a30*/  @!P0 BRA `(.L_x_95) ;  /* 0x0000000400ac8947 */ /* 0x000fea0003800000 */
[----:B------:R-:W-:Y:S01]  /*2a40*/  ISETP.GE.U32.AND P0, PT, R9, 0x8, PT ;  /* 0x000000080900780c */ /* 0x000fe20003f06070 */
[----:B------:R-:W-:Y:S01]  /*2a50*/  BSSY.RECONVERGENT B1, `(.L_x_100) ;  /* 0x0000036000017945 */ /* 0x000fe20003800200 */
[----:B-1----:R-:W-:-:S04]  /*2a60*/  LOP3.LUT R16, R6, 0x7, RZ, 0xc0, !PT ;  /* 0x0000000706107812 */ /* 0x002fc800078ec0ff */
[----:B------:R-:W-:-:S07]  /*2a70*/  ISETP.NE.AND P1, PT, R16, RZ, PT ;  /* 0x000000ff1000720c */ /* 0x000fce0003f25270 */
[----:B------:R-:W-:Y:S06]  /*2a80*/  @!P0 BRA `(.L_x_101) ;  /* 0x0000000000c88947 */ /* 0x000fec0003800000 */
[C---:B------:R-:W-:Y:S01]  /*2a90*/  IADD3 R9, PT, PT, R7.reuse, -0x1, RZ ;  /* 0xffffffff07097810 */ /* 0x040fe20007ffe0ff */
[----:B------:R-:W-:-:S04]  /*2aa0*/  IMAD.WIDE.U32 R14, R7, 0x8, R2 ;  /* 0x00000008070e7825 */ /* 0x000fc800078e0002 */
[----:B------:R-:W-:Y:S01]  /*2ab0*/  IMAD.WIDE.U32 R8, R9, 0x8, R2 ;  /* 0x0000000809087825 */ /* 0x000fe200078e0002 */
[----:B------:R-:W2:Y:S04]  /*2ac0*/  LDG.E.64 R10, desc[UR6][R14.64] ;  /* 0x000000060e0a7981 */ /* 0x000ea8000c1e1b00 */
[----:B------:R-:W2:Y:S01]  /*2ad0*/  LDG.E.64 R12, desc[UR6][R8.64] ;  /* 0x00000006080c7981 */ /* 0x000ea2000c1e1b00 */
[----:B------:R-:W-:Y:S01]  /*2ae0*/  VIADD R17, R7, 0xfffffffe ;  /* 0xfffffffe07117836 */ /* 0x000fe20000000000 */
[----:B--2---:R-:W-:-:S08]  /*2af0*/  DADD R10, R12, -R10 ;  /* 0x000000000c0a7229 */ /* 0x004fd0000000080a */
[----:B------:R-:W-:Y:S01]  /*2b00*/  DMUL R22, R4, R10 ;  /* 0x0000000a04167228 */ /* 0x000fe20000000000 */
[----:B------:R-:W-:-:S06]  /*2b10*/  IMAD.WIDE.U32 R10, R17, 0x8, R2 ;  /* 0x00000008110a7825 */ /* 0x000fcc00078e0002 */
        /* <DEDUP_REMOVED lines=14> */
[----:B------:R-:W-:-:S04]  /*2c00*/  VIADD R17, R7, 0xfffffffb ;  /* 0xfffffffb07117836 */ /* 0x000fc80000000000 */
[----:B-1----:R-:W-:Y:S01]  /*2c10*/  IMAD.WIDE.U32 R8, R17, 0x8, R2 ;  /* 0x0000000811087825 */ /* 0x002fe200078e0002 */
[----:B--2---:R-:W-:-:S08]  /*2c20*/  DADD R20, -R20, R18 ;  /* 0x0000000014147229 */ /* 0x004fd00000000112 */
        /* <DEDUP_REMOVED lines=20> */
[----:B------:R-:W2:Y:S02]  /*2d70*/  LDG.E.64 R14, desc[UR6][R14.64] ;  /* 0x000000060e0e7981 */ /* 0x000ea4000c1e1b00 */
[----:B--2---:R-:W-:-:S08]  /*2d80*/  DADD R22, -R22, R14 ;  /* 0x0000000016167229 */ /* 0x004fd0000000010e */
[----:B------:R-:W-:-:S07]  /*2d90*/  DMUL R22, R4, R22 ;  /* 0x0000001604167228 */ /* 0x000fce0000000000 */
[----:B------:R1:W-:Y:S04]  /*2da0*/  STG.E.64 desc[UR6][R12.64], R22 ;  /* 0x000000160c007986 */ /* 0x0003e8000c101b06 */
.L_x_101:
[----:B------:R-:W-:Y:S05]  /*2db0*/  BSYNC.RECONVERGENT B1 ;  /* 0x0000000000017941 */ /* 0x000fea0003800200 */
.L_x_100:
[----:B------:R-:W-:Y:S05]  /*2dc0*/  @!P1 BRA `(.L_x_95) ;  /* 0x0000000000c89947 */ /* 0x000fea0003800000 */
[----:B------:R-:W-:Y:S01]  /*2dd0*/  ISETP.GE.U32.AND P0, PT, R16, 0x4, PT ;  /* 0x000000041000780c */ /* 0x000fe20003f06070 */
[----:B------:R-:W-:Y:S01]  /*2de0*/  BSSY.RECONVERGENT B1, `(.L_x_102) ;  /* 0x000001e000017945 */ /* 0x000fe20003800200 */
[----:B------:R-:W-:-:S04]  /*2df0*/  LOP3.LUT R6, R6, 0x3, RZ, 0xc0, !PT ;  /* 0x0000000306067812 */ /* 0x000fc800078ec0ff */
[----:B------:R-:W-:-:S07]  /*2e00*/  ISETP.NE.AND P1, PT, R6, RZ, PT ;  /* 0x000000ff0600720c */ /* 0x000fce0003f25270 */
[----:B------:R-:W-:Y:S06]  /*2e10*/  @!P0 BRA `(.L_x_103) ;  /* 0x0000000000688947 */ /* 0x000fec0003800000 */
[C---:B-1----:R-:W-:Y:S01]  /*2e20*/  IADD3 R9, PT, PT, R7.reuse, -0x1, RZ ;  /* 0xffffffff07097810 */ /* 0x042fe20007ffe0ff */
[----:B------:R-:W-:-:S04]  /*2e30*/  IMAD.WIDE.U32 R22, R7, 0x8, R2 ;  /* 0x0000000807167825 */ /* 0x000fc800078e0002 */
[----:B------:R-:W-:Y:S01]  /*2e40*/  IMAD.WIDE.U32 R8, R9, 0x8, R2 ;  /* 0x0000000809087825 */ /* 0x000fe200078e0002 */
[----:B------:R-:W2:Y:S04]  /*2e50*/  LDG.E.64 R10, desc[UR6][R22.64] ;  /* 0x00000006160a7981 */ /* 0x000ea8000c1e1b00 */
[----:B------:R-:W2:Y:S01]  /*2e60*/  LDG.E.64 R12, desc[UR6][R8.64] ;  /* 0x00000006080c7981 */ /* 0x000ea2000c1e1b00 */
[----:B------:R-:W-:Y:S01]  /*2e70*/  IADD3 R17, PT, PT, R7, -0x2, RZ ;  /* 0xfffffffe07117810 */ /* 0x000fe20007ffe0ff */
[----:B--2---:R-:W-:-:S08]  /*2e80*/  DADD R10, R12, -R10 ;  /* 0x000000000c0a7229 */ /* 0x004fd0000000080a */
[----:B------:R-:W-:Y:S01]  /*2e90*/  DMUL R14, R4, R10 ;  /* 0x0000000a040e7228 */ /* 0x000fe20000000000 */
[----:B------:R-:W-:-:S06]  /*2ea0*/  IMAD.WIDE.U32 R10, R17, 0x8, R2 ;  /* 0x00000008110a7825 */ /* 0x000fcc00078e0002 */
[----:B------:R0:W-:Y:S04]  /*2eb0*/  STG.E.64 desc[UR6][R22.64], R14 ;  /* 0x0000000e16007986 */ /* 0x0001e8000c101b06 */
[----:B------:R-:W2:Y:S01]  /*2ec0*/  LDG.E.64 R16, desc[UR6][R10.64] ;  /* 0x000000060a107981 */ /* 0x000ea2000c1e1b00 */
[----:B------:R-:W-:Y:S01]  /*2ed0*/  VIADD R21, R7, 0xfffffffd ;  /* 0xfffffffd07157836 */ /* 0x000fe20000000000 */
[----:B--2---:R-:W-:-:S08]  /*2ee0*/  DADD R12, -R12, R16 ;  /* 0x000000000c0c7229 */ /* 0x004fd00000000110 */
[----:B------:R-:W-:Y:S01]  /*2ef0*/  DMUL R18, R4, R12 ;  /* 0x0000000c04127228 */ /* 0x000fe20000000000 */
[----:B------:R-:W-:-:S06]  /*2f00*/  IMAD.WIDE.U32 R12, R21, 0x8, R2 ;  /* 0x00000008150c7825 */ /* 0x000fcc00078e0002 */
[----:B------:R2:W-:Y:S04]  /*2f10*/  STG.E.64 desc[UR6][R8.64], R18 ;  /* 0x0000001208007986 */ /* 0x0005e8000c101b06 */
[----:B------:R-:W3:Y:S01]  /*2f20*/  LDG.E.64 R20, desc[UR6][R12.64] ;  /* 0x000000060c147981 */ /* 0x000ee2000c1e1b00 */
[----:B------:R-:W-:-:S05]  /*2f30*/  IADD3 R7, PT, PT, R7, -0x4, RZ ;  /* 0xfffffffc07077810 */ /* 0x000fca0007ffe0ff */
[----:B0-----:R-:W-:Y:S01]  /*2f40*/  IMAD.WIDE.U32 R22, R7, 0x8, R2 ;  /* 0x0000000807167825 */ /* 0x001fe200078e0002 */
[----:B---3--:R-:W-:-:S08]  /*2f50*/  DADD R16, -R16, R20 ;  /* 0x0000000010107229 */ /* 0x008fd00000000114 */
[----:B------:R-:W-:-:S07]  /*2f60*/  DMUL R16, R4, R16 ;  /* 0x0000001004107228 */ /* 0x000fce0000000000 */
[----:B------:R2:W-:Y:S04]  /*2f70*/  STG.E.64 desc[UR6][R10.64], R16 ;  /* 0x000000100a007986 */ /* 0x0005e8000c101b06 */
[----:B------:R-:W3:Y:S02]  /*2f80*/  LDG.E.64 R14, desc[UR6][R22.64] ;  /* 0x00000006160e7981 */ /* 0x000ee4000c1e1b00 */
[----:B---3--:R-:W-:-:S08]  /*2f90*/  DADD R14, -R20, R14 ;  /* 0x00000000140e7229 */ /* 0x008fd0000000010e */
[----:B------:R-:W-:-:S07]  /*2fa0*/  DMUL R14, R4, R14 ;  /* 0x0000000e040e7228 */ /* 0x000fce0000000000 */
[----:B------:R2:W-:Y:S04]  /*2fb0*/  STG.E.64 desc[UR6][R12.64], R14 ;  /* 0x0000000e0c007986 */ /* 0x0005e8000c101b06 */
.L_x_103:
[----:B------:R-:W-:Y:S05]  /*2fc0*/  BSYNC.RECONVERGENT B1 ;  /* 0x0000000000017941 */ /* 0x000fea0003800200 */
.L_x_102:
[----:B------:R-:W-:Y:S05]  /*2fd0*/  @!P1 BRA `(.L_x_95) ;  /* 0x0000000000449947 */ /* 0x000fea0003800000 */
[----:B-12---:R-:W-:-:S06]  /*2fe0*/  IMAD.WIDE.U32 R8, R7, 0x8, R2 ;  /* 0x0000000807087825 */ /* 0x006fcc00078e0002 */
[----:B------:R-:W5:Y:S01]  /*2ff0*/  LDG.E.64 R8, desc[UR6][R8.64] ;  /* 0x0000000608087981 */ /* 0x000f62000c1e1b00 */
[----:B------:R-:W-:Y:S01]  /*3000*/  IADD3 R14, PT, PT, -R6, RZ, RZ ;  /* 0x000000ff060e7210 */ /* 0x000fe20007ffe1ff */
[----:B------:R-:W-:-:S07]  /*3010*/  VIADD R15, R7, 0xffffffff ;  /* 0xffffffff070f7836 */ /* 0x000fce0000000000 */
.L_x_104:
[----:B------:R-:W-:-:S06]  /*3020*/  IMAD.WIDE.U32 R6, R15, 0x8, R2 ;  /* 0x000000080f067825 */ /* 0x000fcc00078e0002 */
[----:B------:R-:W2:Y:S01]  /*3030*/  LDG.E.64 R6, desc[UR6][R6.64] ;  /* 0x0000000606067981 */ /* 0x000ea2000c1e1b00 */
[C---:B---3--:R-:W-:Y:S01]  /*3040*/  IADD3 R11, PT, PT, R15.reuse, 0x1, RZ ;  /* 0x000000010f0b7810 */ /* 0x048fe20007ffe0ff */
[----:B------:R-:W-:Y:S01]  /*3050*/  VIADD R15, R15, 0xffffffff ;  /* 0xffffffff0f0f7836 */ /* 0x000fe20000000000 */
[----:B------:R-:W-:-:S03]  /*3060*/  IADD3 R14, PT, PT, R14, 0x1, RZ ;  /* 0x000000010e0e7810 */ /* 0x000fc60007ffe0ff */
[----:B------:R-:W-:Y:S01]  /*3070*/  IMAD.WIDE.U32 R10, R11, 0x8, R2 ;  /* 0x000000080b0a7825 */ /* 0x000fe200078e0002 */
[----:B------:R-:W-:Y:S01]  /*3080*/  ISETP.NE.AND P0, PT, R14, RZ, PT ;  /* 0x000000ff0e00720c */ /* 0x000fe20003f05270 */
[----:B--2--5:R-:W-:-:S08]  /*3090*/  DADD R8, R6, -R8 ;  /* 0x0000000006087229 */ /* 0x024fd00000000808 */
[----:B------:R-:W-:Y:S01]  /*30a0*/  DMUL R12, R4, R8 ;  /* 0x00000008040c7228 */ /* 0x000fe20000000000 */
[----:B------:R-:W-:Y:S02]  /*30b0*/  MOV R8, R6 ;  /* 0x0000000600087202 */ /* 0x000fe40000000f00 */
[----:B------:R-:W-:-:S04]  /*30c0*/  MOV R9, R7 ;  /* 0x0000000700097202 */ /* 0x000fc80000000f00 */
[----:B------:R3:W-:Y:S01]  /*30d0*/  STG.E.64 desc[UR6][R10.64], R12 ;  /* 0x0000000c0a007986 */ /* 0x0007e2000c101b06 */
[----:B------:R-:W-:Y:S05]  /*30e0*/  @P0 BRA `(.L_x_104) ;  /* 0xfffffffc00cc0947 */ /* 0x000fea000383ffff */
.L_x_95:
[----:B------:R-:W-:Y:S05]  /*30f0*/  BSYNC.RECONVERGENT B0 ;  /* 0x0000000000007941 */ /* 0x000fea0003800200 */
.L_x_94:
[----:B------:R-:W4:Y:S02]  /*3100*/  LDC.64 R6, c[0x0][0x388] ;  /* 0x0000e200ff067b82 */ /* 0x000f240000000a00 */
[----:B----4-:R-:W4:Y:S01]  /*3110*/  LDG.E.64 R4, desc[UR6][R6.64] ;  /* 0x0000000606047981 */ /* 0x010f22000c1e1b00 */
[----:B------:R-:W-:-:S04]  /*3120*/  IMAD.MOV R0, RZ, RZ, -R0 ;  /* 0x000000ffff007224 */ /* 0x000fc800078e0a00 */
[----:B------:R-:W4:Y:S02]  /*3130*/  I2F.F64 R2, R0 ;  /* 0x0000000000027312 */ /* 0x000f240000201c00 */
[----:B----4-:R-:W-:-:S07]  /*3140*/  DMUL R2, R2, R4 ;  /* 0x0000000402027228 */ /* 0x010fce0000000000 */
[----:B------:R-:W-:Y:S01]  /*3150*/  STG.E.64 desc[UR6][R6.64], R2 ;  /* 0x0000000206007986 */ /* 0x000fe2000c101b06 */
[----:B------:R-:W-:Y:S05]  /*3160*/  EXIT ;  /* 0x000000000000794d */ /* 0x000fea0003800000 */
.L_x_87:
[----:B------:R-:W-:-:S13]  /*3170*/  ISETP.NE.AND P0, PT, R7, RZ, PT ;  /* 0x000000ff0700720c */ /* 0x000fda0003f05270 */
[----:B0-2---:R-:W0:Y:S01]  /*3180*/  @!P0 LDC.64 R2, c[0x0][0x398] ;  /* 0x0000e600ff028b82 */ /* 0x005e220000000a00 */
[----:B------:R-:W-:Y:S02]  /*3190*/  @!P0 MOV R4, 0x0 ;  /* 0x0000000000048802 */ /* 0x000fe40000000f00 */
[----:B------:R-:W-:-:S05]  /*31a0*/  @!P0 MOV R5, 0x3ff00000 ;  /* 0x3ff0000000058802 */ /* 0x000fca0000000f00 */
[----:B0-----:R0:W-:Y:S01]  /*31b0*/  @!P0 STG.E.64 desc[UR6][R2.64], R4 ;  /* 0x0000000402008986 */ /* 0x0011e2000c101b06 */
[----:B------:R-:W-:Y:S05]  /*31c0*/  @!P0 BRA `(.L_x_105) ;  /* 0x0000000800a88947 */ /* 0x000fea0003800000 */
[----:B------:R-:W-:-:S13]  /*31d0*/  ISETP.GE.AND P0, PT, R0, 0x2, PT ;  /* 0x000000020000780c */ /* 0x000fda0003f06270 */
[----:B------:R-:W-:Y:S05]  /*31e0*/  @!P0 BRA `(.L_x_105) ;  /* 0x0000000800a08947 */ /* 0x000fea0003800000 */
[----:B0-----:R-:W0:Y:S01]  /*31f0*/  LDC.64 R2, c[0x0][0x398] ;  /* 0x0000e600ff027b82 */ /* 0x001e220000000a00 */
[----:B------:R-:W-:Y:S02]  /*3200*/  HFMA2 R5, -RZ, RZ, 1.9482421875, 0.0002863407135009765625 ;  /* 0x3fcb0cb1ff057431 */ /* 0x000fe400000001ff */
[----:B------:R-:W-:Y:S01]  /*3210*/  IMAD.MOV.U32 R4, RZ, RZ, 0x74dcbfc0 ;  /* 0x74dcbfc0ff047424 */ /* 0x000fe200078e00ff */
[----:B------:R-:W-:Y:S01]  /*3220*/  MOV R8, 0xa2c8d010 ;  /* 0xa2c8d01000087802 */ /* 0x000fe20000000f00 */
[----:B------:R-:W-:Y:S01]  /*3230*/  IMAD.MOV.U32 R9, RZ, RZ, 0x3fe93cd3 ;  /* 0x3fe93cd3ff097424 */ /* 0x000fe200078e00ff */
[----:B------:R-:W-:Y:S02]  /*3240*/  ISETP.NE.AND P0, PT, R0, 0x2, PT ;  /* 0x000000020000780c */ /* 0x000fe40003f05270 */
[----:B0-----:R1:W-:Y:S04]  /*3250*/  STG.E.64 desc[UR6][R2.64], R4 ;  /* 0x0000000402007986 */ /* 0x0013e8000c101b06 */
[----:B------:R1:W-:Y:S07]  /*3260*/  STG.E.64 desc[UR6][R2.64+0x8], R8 ;  /* 0x0000080802007986 */ /* 0x0003ee000c101b06 */
[----:B------:R-:W-:Y:S05]  /*3270*/  @!P0 BRA `(.L_x_105) ;  /* 0x00000008007c8947 */ /* 0x000fea0003800000 */
[----:B-1----:R-:W-:Y:S01]  /*3280*/  MOV R5, 0x2 ;  /* 0x0000000200057802 */ /* 0x002fe20000000f00 */
[----:B------:R-:W-:Y:S01]  /*3290*/  UMOV UR4, URZ ;  /* 0x000000ff00047c82 */ /* 0x000fe20008000000 */
[----:B------:R-:W-:Y:S02]  /*32a0*/  PRMT R4, RZ, 0x7610, R4 ;  /* 0x00007610ff047816 */ /* 0x000fe40000000004 */
[----:B------:R-:W-:-:S07]  /*32b0*/  PRMT R6, RZ, 0x7610, R6 ;  /* 0x00007610ff067816 */ /* 0x000fce0000000006 */
.L_x_110:
[----:B--2---:R-:W0:Y:S02]  /*32c0*/  LDC.64 R2, c[0x0][0x398] ;  /* 0x0000e600ff027b82 */ /* 0x004e240000000a00 */
[----:B0-----:R-:W-:-:S05]  /*32d0*/  IMAD.WIDE R8, R5, 0x8, R2 ;  /* 0x0000000805087825 */ /* 0x001fca00078e0202 */
[----:B------:R-:W2:Y:S01]  /*32e0*/  LDG.E.64 R14, desc[UR6][R8.64+-0x8] ;  /* 0xfffff806080e7981 */ /* 0x000ea2000c1e1b00 */
[----:B------:R-:W-:Y:S01]  /*32f0*/  UMOV UR10, 0xa2c8d010 ;  /* 0xa2c8d010000a7882 */ /* 0x000fe20000000000 */
[----:B------:R-:W-:Y:S01]  /*3300*/  UMOV UR11, 0x3fe93cd3 ;  /* 0x3fe93cd3000b7882 */ /* 0x000fe20000000000 */
[----:B------:R-:W-:Y:S01]  /*3310*/  UISETP.GE.U32.AND UP0, UPT, UR4, 0x7, UPT ;  /* 0x000000070400788c */ /* 0x000fe2000bf06070 */
[----:B------:R-:W-:Y:S01]  /*3320*/  IADD3 R6, PT, PT, R6, 0x1, RZ ;  /* 0x0000000106067810 */ /* 0x000fe20007ffe0ff */
[----:B------:R-:W-:Y:S01]  /*3330*/  UIADD3 UR5, UPT, UPT, UR4, 0x1, URZ ;  /* 0x0000000104057890 */ /* 0x000fe2000fffe0ff */
[----:B------:R-:W-:-:S06]  /*3340*/  IMAD.MOV.U32 R0, RZ, RZ, R5 ;  /* 0x000000ffff007224 */ /* 0x000fcc00078e0005 */
[----:B------:R-:W-:Y:S01]  /*3350*/  UMOV UR4, UR5 ;  /* 0x0000000500047c82 */ /* 0x000fe20008000000 */
[----:B--2---:R-:W-:-:S07]  /*3360*/  DMUL R10, R14, UR10 ;  /* 0x0000000a0e0a7c28 */ /* 0x004fce0008000000 */
[----:B------:R0:W-:Y:S01]  /*3370*/  STG.E.64 desc[UR6][R8.64], R10 ;  /* 0x0000000a08007986 */ /* 0x0001e2000c101b06 */
[----:B------:R-:W-:Y:S05]  /*3380*/  BRA.U !UP0, `(.L_x_106) ;  /* 0x0000000108f07547 */ /* 0x000fea000b800000 */
[----:B------:R-:W-:Y:S01]  /*3390*/  MOV R0, R5 ;  /* 0x0000000500007202 */ /* 0x000fe20000000f00 */
[----:B------:R-:W-:Y:S01]  /*33a0*/  ULOP3.LUT UR8, UR4, 0xfffffff8, URZ, 0xc0, !UPT ;  /* 0xfffffff804087892 */ /* 0x000fe2000f8ec0ff */
[----:B------:R-:W-:-:S11]  /*33b0*/  UMOV UR5, URZ ;  /* 0x000000ff00057c82 */ /* 0x000fd60008000000 */
.L_x_107:
[----:B0-2---:R-:W-:-:S05]  /*33c0*/  IADD3 R9, PT, PT, R0, -0x2, RZ ;  /* 0xfffffffe00097810 */ /* 0x005fca0007ffe0ff */
[----:B------:R-:W-:-:S05]  /*33d0*/  IMAD.WIDE.U32 R8, R9, 0x8, R2 ;  /* 0x0000000809087825 */ /* 0x000fca00078e0002 */
[----:B------:R-:W2:Y:S01]  /*33e0*/  LDG.E.64 R12, desc[UR6][R8.64] ;  /* 0x00000006080c7981 */ /* 0x000ea2000c1e1b00 */
[----:B------:R-:W-:Y:S01]  /*33f0*/  UMOV UR12, 0x74dcbfc0 ;  /* 0x74dcbfc0000c7882 */ /* 0x000fe20000000000 */
[----:B------:R-:W-:Y:S01]  /*3400*/  UMOV UR13, 0x3fcb0cb1 ;  /* 0x3fcb0cb1000d7882 */ /* 0x000fe20000000000 */
[C---:B------:R-:W-:Y:S01]  /*3410*/  VIADD R19, R0.reuse, 0xffffffff ;  /* 0xffffffff00137836 */ /* 0x040fe20000000000 */
[----:B------:R-:W-:Y:S01]  /*3420*/  DMUL R14, R14, UR12 ;  /* 0x0000000c0e0e7c28 */ /* 0x000fe20008000000 */
[----:B------:R-:W-:Y:S02]  /*3430*/  IADD3 R11, PT, PT, R0, -0x3, RZ ;  /* 0xfffffffd000b7810 */ /* 0x000fe40007ffe0ff */
        /* <DEDUP_REMOVED lines=48> */
[----:B------:R-:W-:-:S07]  /*3740*/  IMAD.MOV.U32 R0, RZ, RZ, R21 ;  /* 0x000000ffff007224 */ /* 0x000fce00078e0015 */
.L_x_106:
[----:B------:R-:W-:-:S09]  /*3750*/  ULOP3.LUT UP0, URZ, UR4, 0x7, URZ, 0xc0, !UPT ;  /* 0x0000000704ff7892 */ /* 0x000fd2000f80c0ff */
[----:B------:R-:W-:Y:S05]  /*3760*/  BRA.U !UP0, `(.L_x_108) ;  /* 0x0000000508107547 */ /* 0x000fea000b800000 */
[----:B0-2---:R-:W-:-:S04]  /*3770*/  LOP3.LUT R9, R6, 0x7, RZ, 0xc0, !PT ;  /* 0x0000000706097812 */ /* 0x005fc800078ec0ff */
[C---:B------:R-:W-:Y:S02]  /*3780*/  IADD3 R8, PT, PT, R9.reuse, -0x1, RZ ;  /* 0xffffffff09087810 */ /* 0x040fe40007ffe0ff */
[----:B------:R-:W-:Y:S02]  /*3790*/  LOP3.LUT P1, RZ, R9, 0x3, RZ, 0xc0, !PT ;  /* 0x0000000309ff7812 */ /* 0x000fe4000782c0ff */
[----:B------:R-:W-:-:S13]  /*37a0*/  ISETP.GE.U32.AND P0, PT, R8, 0x3, PT ;  /* 0x000000030800780c */ /* 0x000fda0003f06070 */
[----:B------:R-:W-:Y:S05]  /*37b0*/  @!P0 BRA `(.L_x_109) ;  /* 0x0000000000788947 */ /* 0x000fea0003800000 */
[C---:B------:R-:W-:Y:S01]  /*37c0*/  IADD3 R21, PT, PT, R0.reuse, -0x1, RZ ;  /* 0xffffffff00157810 */ /* 0x040fe20007ffe0ff */
[----:B------:R-:W-:-:S04]  /*37d0*/  VIADD R9, R0, 0xfffffffe ;  /* 0xfffffffe00097836 */ /* 0x000fc80000000000 */
        /* <DEDUP_REMOVED lines=28> */
.L_x_109:
[----:B------:R-:W-:Y:S05]  /*39a0*/  @!P1 BRA `(.L_x_108) ;  /* 0x0000000000809947 */ /* 0x000fea0003800000 */
[----:B------:R-:W-:-:S13]  /*39b0*/  LOP3.LUT P0, RZ, R4, 0x3, RZ, 0xc0, !PT ;  /* 0x0000000304ff7812 */ /* 0x000fda000780c0ff */
[C---:B-1----:R-:W-:Y:S01]  /*39c0*/  @P0 IADD3 R15, PT, PT, R0.reuse, -0x1, RZ ;  /* 0xffffffff000f0810 */ /* 0x042fe20007ffe0ff */
[----:B------:R-:W-:-:S04]  /*39d0*/  @P0 VIADD R17, R0, 0xfffffffe ;  /* 0xfffffffe00110836 */ /* 0x000fc80000000000 */
[----:B------:R-:W-:-:S05]  /*39e0*/  @P0 IMAD.WIDE.U32 R14, R15, 0x8, R2 ;  /* 0x000000080f0e0825 */ /* 0x000fca00078e0002 */
[----:B------:R-:W2:Y:S01]  /*39f0*/  @P0 LDG.E.64 R18, desc[UR6][R14.64] ;  /* 0x000000060e120981 */ /* 0x000ea2000c1e1b00 */
[----:B------:R-:W-:-:S05]  /*3a00*/  @P0 IMAD.WIDE.U32 R8, R17, 0x8, R2 ;  /* 0x0000000811080825 */ /* 0x000fca00078e0002 */
        /* <DEDUP_REMOVED lines=13> */
[C---:B------:R-:W-:Y:S01]  /*3ae0*/  @P1 IADD3 R13, PT, PT, R0.reuse, -0x1, RZ ;  /* 0xffffffff000d1810 */ /* 0x040fe20007ffe0ff */
[----:B------:R-:W-:Y:S01]  /*3af0*/  @P1 VIADD R17, R0, 0xfffffffe ;  /* 0xfffffffe00111836 */ /* 0x000fe20000000000 */
[----:B--2---:R-:W-:-:S03]  /*3b00*/  @P0 DFMA R20, R20, UR10, R10 ;  /* 0x0000000a14140c2b */ /* 0x004fc6000800000a */
[----:B------:R-:W-:-:S04]  /*3b10*/  @P1 IMAD.WIDE.U32 R10, R13, 0x8, R2 ;  /* 0x000000080d0a1825 */ /* 0x000fc800078e0002 */
[----:B------:R3:W-:Y:S01]  /*3b20*/  @P0 STG.E.64 desc[UR6][R8.64], R20 ;  /* 0x0000001408000986 */ /* 0x0007e2000c101b06 */
[----:B------:R-:W-:-:S03]  /*3b30*/  @P1 IMAD.WIDE.U32 R2, R17, 0x8, R2 ;  /* 0x0000000811021825 */ /* 0x000fc600078e0002 */
[----:B------:R-:W2:Y:S04]  /*3b40*/  @P1 LDG.E.64 R12, desc[UR6][R10.64] ;  /* 0x000000060a0c1981 */ /* 0x000ea8000c1e1b00 */
[----:B------:R-:W4:Y:S01]  /*3b50*/  @P1 LDG.E.64 R2, desc[UR6][R2.64] ;  /* 0x0000000602021981 */ /* 0x000f22000c1e1b00 */
[----:B0-----:R-:W-:Y:S02]  /*3b60*/  @P1 MOV R14, 0x74dcbfc0 ;  /* 0x74dcbfc0000e1802 */ /* 0x001fe40000000f00 */
[----:B------:R-:W-:-:S06]  /*3b70*/  @P1 MOV R15, 0x3fcb0cb1 ;  /* 0x3fcb0cb1000f1802 */ /* 0x000fcc0000000f00 */
[----:B--2---:R-:W-:-:S08]  /*3b80*/  @P1 DMUL R12, R12, R14 ;  /* 0x0000000e0c0c1228 */ /* 0x004fd00000000000 */
[----:B----4-:R-:W-:-:S07]  /*3b90*/  @P1 DFMA R12, R2, UR10, R12 ;  /* 0x0000000a020c1c2b */ /* 0x010fce000800000c */
[----:B------:R3:W-:Y:S04]  /*3ba0*/  @P1 STG.E.64 desc[UR6][R10.64], R12 ;  /* 0x0000000c0a001986 */ /* 0x0007e8000c101b06 */
.L_x_108:
[----:B0123--:R-:W0:Y:S01]  /*3bb0*/  LDC.64 R8, c[0x0][0x398] ;  /* 0x0000e600ff087b82 */ /* 0x00fe220000000a00 */
[----:B------:R-:W1:Y:S01]  /*3bc0*/  LDCU UR5, c[0x0][0x3a0] ;  /* 0x00007400ff0577ac */ /* 0x000e620008000800 */
[----:B0-----:R-:W2:Y:S01]  /*3bd0*/  LDG.E.64 R2, desc[UR6][R8.64] ;  /* 0x0000000608027981 */ /* 0x001ea2000c1e1b00 */
[----:B------:R-:W-:Y:S01]  /*3be0*/  UMOV UR8, 0x74dcbfc0 ;  /* 0x74dcbfc000087882 */ /* 0x000fe20000000000 */
[----:B------:R-:W-:Y:S01]  /*3bf0*/  UMOV UR9, 0x3fcb0cb1 ;  /* 0x3fcb0cb100097882 */ /* 0x000fe20000000000 */
[----:B------:R-:W-:Y:S01]  /*3c00*/  VIADD R5, R5, 0x1 ;  /* 0x0000000105057836 */ /* 0x000fe20000000000 */
[----:B-1----:R-:W-:Y:S02]  /*3c10*/  MOV R0, UR5 ;  /* 0x0000000500007c02 */ /* 0x002fe40008000f00 */
[----:B------:R-:W-:Y:S02]  /*3c20*/  IADD3 R4, PT, PT, R4, 0x1, RZ ;  /* 0x0000000104047810 */ /* 0x000fe40007ffe0ff */
[----:B------:R-:W-:Y:S01]  /*3c30*/  ISETP.NE.AND P0, PT, R5, R0, PT ;  /* 0x000000000500720c */ /* 0x000fe20003f05270 */
[----:B--2---:R-:W-:-:S07]  /*3c40*/  DMUL R2, R2, UR8 ;  /* 0x0000000802027c28 */ /* 0x004fce0008000000 */
[----:B------:R2:W-:Y:S05]  /*3c50*/  STG.E.64 desc[UR6][R8.64], R2 ;  /* 0x0000000208007986 */ /* 0x0005ea000c101b06 */
[----:B------:R-:W-:Y:S05]  /*3c60*/  @P0 BRA `(.L_x_110) ;  /* 0xfffffff400940947 */ /* 0x000fea000383ffff */
.L_x_105:
[----:B012---:R-:W0:Y:S02]  /*3c70*/  LDC.64 R2, c[0x0][0x398] ;  /* 0x0000e600ff027b82 */ /* 0x007e240000000a00 */
[----:B0-----:R-:W-:-:S05]  /*3c80*/  IMAD.WIDE R8, R0, 0x8, R2 ;  /* 0x0000000800087825 */ /* 0x001fca00078e0202 */
[----:B------:R-:W2:Y:S01]  /*3c90*/  LDG.E.64 R10, desc[UR6][R8.64+-0x8] ;  /* 0xfffff806080a7981 */ /* 0x000ea2000c1e1b00 */
[----:B------:R-:W2:Y:S01]  /*3ca0*/  I2F.F64 R4, R0 ;  /* 0x0000000000047312 */ /* 0x000ea20000201c00 */
[----:B------:R-:W-:Y:S01]  /*3cb0*/  ISETP.GE.AND P0, PT, R0, 0x3, PT ;  /* 0x000000030000780c */ /* 0x000fe20003f06270 */
[----:B------:R-:W-:Y:S01]  /*3cc0*/  BSSY.RECONVERGENT B0, `(.L_x_111) ;  /* 0x00000df000007945 */ /* 0x000fe20003800200 */
[----:B--2---:R-:W-:-:S07]  /*3cd0*/  DMUL R10, R4, R10 ;  /* 0x0000000a040a7228 */ /* 0x004fce0000000000 */
[----:B------:R0:W-:Y:S04]  /*3ce0*/  STG.E.64 desc[UR6][R8.64], R10 ;  /* 0x0000000a08007986 */ /* 0x0001e8000c101b06 */
[----:B------:R-:W-:Y:S05]  /*3cf0*/  @!P0 BRA `(.L_x_112) ;  /* 0x0000000c006c8947 */ /* 0x000fea0003800000 */
[C---:B0-----:R-:W-:Y:S01]  /*3d00*/  IADD3 R8, PT, PT, R0.reuse, -0x3, RZ ;  /* 0xfffffffd00087810 */ /* 0x041fe20007ffe0ff */
[----:B------:R-:W-:Y:S01]  /*3d10*/  VIADD R6, R0, 0xfffffffe ;  /* 0xfffffffe00067836 */ /* 0x000fe20000000000 */
[----:B------:R-:W-:Y:S02]  /*3d20*/  BSSY.RECONVERGENT B1, `(.L_x_113) ;  /* 0x000006d000017945 */ /* 0x000fe40003800200 */
[----:B------:R-:W-:Y:S02]  /*3d30*/  ISETP.GE.U32.AND P1, PT, R8, 0xf, PT ;  /* 0x0000000f0800780c */ /* 0x000fe40003f26070 */
[----:B------:R-:W-:-:S04]  /*3d40*/  LOP3.LUT R18, R6, 0xf, RZ, 0xc0, !PT ;  /* 0x0000000f06127812 */ /* 0x000fc800078ec0ff */
[----:B------:R-:W-:-:S07]  /*3d50*/  ISETP.NE.AND P0, PT, R18, RZ, PT ;  /* 0x000000ff1200720c */ /* 0x000fce0003f05270 */
[----:B------:R-:W-:Y:S06]  /*3d60*/  @!P1 BRA `(.L_x_114) ;  /* 0x0000000400a09947 */ /* 0x000fec0003800000 */
[----:B------:R-:W-:-:S06]  /*3d70*/  IMAD.WIDE.U32 R14, R7, 0x8, R2 ;  /* 0x00000008070e7825 */ /* 0x000fcc00078e0002 */
[----:B------:R-:W5:Y:S01]  /*3d80*/  LDG.E.64 R14, desc[UR6][R14.64] ;  /* 0x000000060e0e7981 */ /* 0x000f62000c1e1b00 */
[----:B------:R-:W-:Y:S02]  /*3d90*/  LOP3.LUT R8, R6, 0xfffffff0, RZ, 0xc0, !PT ;  /* 0xfffffff006087812 */ /* 0x000fe400078ec0ff */
[----:B------:R-:W-:-:S07]  /*3da0*/  MOV R9, RZ ;  /* 0x000000ff00097202 */ /* 0x000fce0000000f00 */
.L_x_115:
[----:B0-----:R-:W-:-:S04]  /*3db0*/  VIADD R17, R7, 0xffffffff ;  /* 0xffffffff07117836 */ /* 0x001fc80000000000 */
[----:B------:R-:W-:-:S05]  /*3dc0*/  IMAD.WIDE.U32 R16, R17, 0x8, R2 ;  /* 0x0000000811107825 */ /* 0x000fca00078e0002 */
[----:B------:R-:W2:Y:S01]  /*3dd0*/  LDG.E.64 R10, desc[UR6][R16.64] ;  /* 0x00000006100a7981 */ /* 0x000ea2000c1e1b00 */
[C---:B------:R-:W-:Y:S01]  /*3de0*/  IADD3 R13, PT, PT, R7.reuse, -0x2, RZ ;  /* 0xfffffffe070d7810 */ /* 0x040fe20007ffe0ff */
[----:B------:R-:W-:-:S04]  /*3df0*/  IMAD.WIDE.U32 R22, R7, 0x8, R2 ;  /* 0x0000000807167825 */ /* 0x000fc800078e0002 */
[----:B------:R-:W-:Y:S01]  /*3e00*/  IMAD.WIDE.U32 R12, R13, 0x8, R2 ;  /* 0x000000080d0c7825 */ /* 0x000fe200078e0002 */
[----:B--2--5:R-:W-:-:S08]  /*3e10*/  DADD R14, R10, -R14 ;  /* 0x000000000a0e7229 */ /* 0x024fd0000000080e */
        /* <DEDUP_REMOVED lines=14> */
[----:B0-----:R-:W3:Y:S01]  /*3f00*/  LDG.E.64 R22, desc[UR6][R14.64] ;  /* 0x000000060e167981 */ /* 0x001ee2000c1e1b00 */
[----:B------:R-:W-:-:S05]  /*3f10*/  IADD3 R19, PT, PT, R7, -0x5, RZ ;  /* 0xfffffffb07137810 */ /* 0x000fca0007ffe0ff */
[----:B-1----:R-:W-:Y:S01]  /*3f20*/  IMAD.WIDE.U32 R16, R19, 0x8, R2 ;  /* 0x0000000813107825 */ /* 0x002fe200078e0002 */
[----:B---3--:R-:W-:-:S08]  /*3f30*/  DADD R20, -R20, R22 ;  /* 0x0000000014147229 */ /* 0x008fd00000000116 */
[----:B------:R-:W-:-:S07]  /*3f40*/  DMUL R24, R4, R20 ;  /* 0x0000001404187228 */ /* 0x000fce0000000000 */
[----:B------:R0:W-:Y:S04]  /*3f50*/  STG.E.64 desc[UR6][R10.64], R24 ;  /* 0x000000180a007986 */ /* 0x0001e8000c101b06 */
[----:B------:R-:W3:Y:S01]  /*3f60*/  LDG.E.64 R20, desc[UR6][R16.64] ;  /* 0x0000000610147981 */ /* 0x000ee2000c1e1b00 */
[----:B------:R-:W-:-:S05]  /*3f70*/  IADD3 R19, PT, PT, R7, -0x6, RZ ;  /* 0xfffffffa07137810 */ /* 0x000fca0007ffe0ff */
[----:B--2---:R-:W-:Y:S01]  /*3f80*/  IMAD.WIDE.U32 R12, R19, 0x8, R2 ;  /* 0x00000008130c7825 */ /* 0x004fe200078e0002 */
[----:B---3--:R-:W-:-:S08]  /*3f90*/  DADD R22, -R22, R20 ;  /* 0x0000000016167229 */ /* 0x008fd00000000114 */
        /* <DEDUP_REMOVED lines=63> */
[----:B------:R-:W-:-:S04]  /*4390*/  IADD3 R9, PT, PT, R9, 0x10, RZ ;  /* 0x0000001009097810 */ /* 0x000fc80007ffe0ff */
[----:B------:R-:W-:Y:S01]  /*43a0*/  ISETP.NE.AND P1, PT, R9, R8, PT ;  /* 0x000000080900720c */ /* 0x000fe20003f25270 */
[----:B--2---:R-:W-:-:S08]  /*43b0*/  DADD R20, -R20, R14 ;  /* 0x0000000014147229 */ /* 0x004fd0000000010e */
[----:B------:R-:W-:-:S07]  /*43c0*/  DMUL R20, R4, R20 ;  /* 0x0000001404147228 */ /* 0x000fce0000000000 */
[----:B------:R0:W-:Y:S01]  /*43d0*/  STG.E.64 desc[UR6][R10.64], R20 ;  /* 0x000000140a007986 */ /* 0x0001e2000c101b06 */
[----:B------:R-:W-:Y:S05]  /*43e0*/  @P1 BRA `(.L_x_115) ;  /* 0xfffffff800701947 */ /* 0x000fea000383ffff */
.L_x_114:
[----:B------:R-:W-:Y:S05]  /*43f0*/  BSYNC.RECONVERGENT B1 ;  /* 0x0000000000017941 */ /* 0x000fea0003800200 */
.L_x_113:
[----:B------:R-:W-:Y:S05]  /*4400*/  @!P0 BRA `(.L_x_112) ;  /* 0x0000000400a88947 */ /* 0x000fea0003800000 */
[----:B------:R-:W-:Y:S01]  /*4410*/  ISETP.GE.U32.AND P0, PT, R18, 0x8, PT ;  /* 0x000000081200780c */ /* 0x000fe20003f06070 */
[----:B------:R-:W-:Y:S01]  /*4420*/  BSSY.RECONVERGENT B1, `(.L_x_116) ;  /* 0x0000036000017945 */ /* 0x000fe20003800200 */
[----:B0-----:R-:W-:-:S04]  /*4430*/  LOP3.LUT R16, R6, 0x7, RZ, 0xc0, !PT ;  /* 0x0000000706107812 */ /* 0x001fc800078ec0ff */
        /* <DEDUP_REMOVED lines=52> */
.L_x_117:
[----:B------:R-:W-:Y:S05]  /*4780*/  BSYNC.RECONVERGENT B1 ;  /* 0x0000000000017941 */ /* 0x000fea0003800200 */
.L_x_116:
        /* <DEDUP_REMOVED lines=32> */
.L_x_119:
[----:B------:R-:W-:Y:S05]  /*4990*/  BSYNC.RECONVERGENT B1 ;  /* 0x0000000000017941 */ /* 0x000fea0003800200 */
.L_x_118:
[----:B------:R-:W-:Y:S05]  /*49a0*/  @!P1 BRA `(.L_x_112) ;  /* 0x0000000000409947 */ /* 0x000fea0003800000 */
[----:B-12---:R-:W-:-:S06]  /*49b0*/  IMAD.WIDE.U32 R8, R7, 0x8, R2 ;  /* 0x0000000807087825 */ /* 0x006fcc00078e0002 */
[----:B------:R-:W5:Y:S01]  /*49c0*/  LDG.E.64 R8, desc[UR6][R8.64] ;  /* 0x0000000608087981 */ /* 0x000f62000c1e1b00 */
[----:B------:R-:W-:-:S07]  /*49d0*/  MOV R17, RZ ;  /* 0x000000ff00117202 */ /* 0x000fce0000000f00 */
.L_x_120:
[----:B------:R-:W-:-:S04]  /*49e0*/  VIADD R19, R7, 0xffffffff ;  /* 0xffffffff07137836 */ /* 0x000fc80000000000 */
[----:B------:R-:W-:-:S06]  /*49f0*/  IMAD.WIDE.U32 R10, R19, 0x8, R2 ;  /* 0x00000008130a7825 */ /* 0x000fcc00078e0002 */
[----:B------:R-:W2:Y:S01]  /*4a00*/  LDG.E.64 R10, desc[UR6][R10.64] ;  /* 0x000000060a0a7981 */ /* 0x000ea2000c1e1b00 */
[----:B---3--:R-:W-:Y:S01]  /*4a10*/  IMAD.WIDE.U32 R14, R7, 0x8, R2 ;  /* 0x00000008070e7825 */ /* 0x008fe200078e0002 */
[----:B------:R-:W-:Y:S02]  /*4a20*/  IADD3 R17, PT, PT, R17, 0x1, RZ ;  /* 0x0000000111117810 */ /* 0x000fe40007ffe0ff */
[----:B------:R-:W-:Y:S02]  /*4a30*/  MOV R7, R19 ;  /* 0x0000001300077202 */ /* 0x000fe40000000f00 */
[----:B------:R-:W-:Y:S01]  /*4a40*/  ISETP.NE.AND P0, PT, R17, R6, PT ;  /* 0x000000061100720c */ /* 0x000fe20003f05270 */
[----:B--2--5:R-:W-:-:S08]  /*4a50*/  DADD R8, R10, -R8 ;  /* 0x000000000a087229 */ /* 0x024fd00000000808 */
[----:B------:R-:W-:Y:S01]  /*4a60*/  DMUL R12, R4, R8 ;  /* 0x00000008040c7228 */ /* 0x000fe20000000000 */
[----:B------:R-:W-:Y:S01]  /*4a70*/  IMAD.MOV.U32 R8, RZ, RZ, R10 ;  /* 0x000000ffff087224 */ /* 0x000fe200078e000a */
[----:B------:R-:W-:-:S05]  /*4a80*/  MOV R9, R11 ;  /* 0x0000000b00097202 */ /* 0x000fca0000000f00 */
[----:B------:R3:W-:Y:S01]  /*4a90*/  STG.E.64 desc[UR6][R14.64], R12 ;  /* 0x0000000c0e007986 */ /* 0x0007e2000c101b06 */
[----:B------:R-:W-:Y:S05]  /*4aa0*/  @P0 BRA `(.L_x_120) ;  /* 0xfffffffc00cc0947 */ /* 0x000fea000383ffff */
.L_x_112:
[----:B------:R-:W-:Y:S05]  /*4ab0*/  BSYNC.RECONVERGENT B0 ;  /* 0x0000000000007941 */ /* 0x000fea0003800200 */
.L_x_111:
[----:B------:R-:W4:Y:S02]  /*4ac0*/  LDC.64 R6, c[0x0][0x398] ;  /* 0x0000e600ff067b82 */ /* 0x000f240000000a00 */
[----:B----4-:R-:W4:Y:S01]  /*4ad0*/  LDG.E.64 R2, desc[UR6][R6.64] ;  /* 0x0000000606027981 */ /* 0x010f22000c1e1b00 */
[----:B------:R-:W-:-:S06]  /*4ae0*/  IADD3 R4, PT, PT, -R0, RZ, RZ ;  /* 0x000000ff00047210 */ /* 0x000fcc0007ffe1ff */
[----:B------:R-:W4:Y:S02]  /*4af0*/  I2F.F64 R4, R4 ;  /* 0x0000000400047312 */ /* 0x000f240000201c00 */
[----:B----4-:R-:W-:-:S07]  /*4b00*/  DMUL R2, R4, R2 ;  /* 0x0000000204027228 */ /* 0x010fce0000000000 */
[----:B------:R-:W-:Y:S01]  /*4b10*/  STG.E.64 desc[UR6][R6.64], R2 ;  /* 0x0000000206007986 */ /* 0x000fe2000c101b06 */
[----:B------:R-:W-:Y:S05]  /*4b20*/  EXIT ;  /* 0x000000000000794d */ /* 0x000fea0003800000 */
.L_x_121:
        /* <DEDUP_REMOVED lines=13> */
.L_x_127:


//--------------------- .nv.shared._Z11ass_A_exactPdPiS0_ddiiiiii --------------------------
	.section	.nv.shared._Z11ass_A_exactPdPiS0_ddiiiiii,"aw",@nobits
	.sectionflags	@""
	.align	8
.nv.shared._Z11ass_A_exactPdPiS0_ddiiiiii:
	.zero		1152


//--------------------- .nv.shared.reserved.0     --------------------------
	.section	.nv.shared.reserved.0,"aw",@nobits
	.weak		__nv_reservedSMEM_offset_0_alias
	.size		__nv_reservedSMEM_offset_0_alias, 0, 64
	.other		__nv_reservedSMEM_offset_0_alias,@"STO_CUDA_RESERVED_SHARED STV_DEFAULT"
__nv_reservedSMEM_offset_0_alias:
	.zero		0
	.zero		64


//--------------------- .nv.shared._Z5ass_APdPiS0_ddiiiiii --------------------------
	.section	.nv.shared._Z5ass_APdPiS0_ddiiiiii,"aw",@nobits
	.sectionflags	@""
	.align	8
.nv.shared._Z5ass_APdPiS0_ddiiiiii:
	.zero		1152


//--------------------- .nv.constant0._Z11ass_A_exactPdPiS0_ddiiiiii --------------------------
	.section	.nv.constant0._Z11ass_A_exactPdPiS0_ddiiiiii,"a",@progbits
	.sectionflags	@""
	.align	4
.nv.constant0._Z11ass_A_exactPdPiS0_ddiiiiii:
	.zero		960


//--------------------- .nv.constant0._Z9VectorAddPdS_S_di --------------------------
	.section	.nv.constant0._Z9VectorAddPdS_S_di,"a",@progbits
	.sectionflags	@""
	.align	4
.nv.constant0._Z9VectorAddPdS_S_di:
	.zero		932


//--------------------- .nv.constant0._Z5ass_APdPiS0_ddiiiiii --------------------------
	.section	.nv.constant0._Z5ass_APdPiS0_ddiiiiii,"a",@progbits
	.sectionflags	@""
	.align	4
.nv.constant0._Z5ass_APdPiS0_ddiiiiii:
	.zero		960


//--------------------- .nv.constant0._Z17compute_bernsteinPdS_S_S_i --------------------------
	.section	.nv.constant0._Z17compute_bernsteinPdS_S_S_i,"a",@progbits
	.sectionflags	@""
	.align	4
.nv.constant0._Z17compute_bernsteinPdS_S_S_i:
	.zero		932


//--------------------- SYMBOLS --------------------------

	.type		.nv.reservedSmem.offset0,@object
	.size		.nv.reservedSmem.offset0,0x4
	.type		.nv.reservedSmem.cap,@object
	.size		.nv.reservedSmem.cap,0x4
